//
// Generated by NVIDIA NVVM Compiler
//
// Compiler Build ID: CL-36424714
// Cuda compilation tools, release 13.0, V13.0.88
// Based on NVVM 20.0.0
//

.version 9.0
.target sm_100
.address_size 64

	// .globl	_Z34float_matrix_multiplication_kerneliiiPfS_S_
// _ZZ40block_float_matrix_multiplication_kerneliiiPfS_S_E7a_block has been demoted
// _ZZ40block_float_matrix_multiplication_kerneliiiPfS_S_E7b_block has been demoted

.visible .entry _Z34float_matrix_multiplication_kerneliiiPfS_S_(
	.param .u32 _Z34float_matrix_multiplication_kerneliiiPfS_S__param_0,
	.param .u32 _Z34float_matrix_multiplication_kerneliiiPfS_S__param_1,
	.param .u32 _Z34float_matrix_multiplication_kerneliiiPfS_S__param_2,
	.param .u64 .ptr .align 1 _Z34float_matrix_multiplication_kerneliiiPfS_S__param_3,
	.param .u64 .ptr .align 1 _Z34float_matrix_multiplication_kerneliiiPfS_S__param_4,
	.param .u64 .ptr .align 1 _Z34float_matrix_multiplication_kerneliiiPfS_S__param_5
)
{
	.reg .pred 	%p<14>;
	.reg .b32 	%r<43>;
	.reg .b32 	%f<55>;
	.reg .b64 	%rd<53>;

	ld.param.u32 	%r20, [_Z34float_matrix_multiplication_kerneliiiPfS_S__param_0];
	ld.param.u32 	%r18, [_Z34float_matrix_multiplication_kerneliiiPfS_S__param_1];
	ld.param.u32 	%r19, [_Z34float_matrix_multiplication_kerneliiiPfS_S__param_2];
	ld.param.u64 	%rd8, [_Z34float_matrix_multiplication_kerneliiiPfS_S__param_3];
	ld.param.u64 	%rd9, [_Z34float_matrix_multiplication_kerneliiiPfS_S__param_4];
	ld.param.u64 	%rd7, [_Z34float_matrix_multiplication_kerneliiiPfS_S__param_5];
	cvta.to.global.u64 	%rd1, %rd9;
	cvta.to.global.u64 	%rd2, %rd8;
	mov.u32 	%r22, %ctaid.x;
	mov.u32 	%r23, %ntid.x;
	mov.u32 	%r24, %tid.x;
	mad.lo.s32 	%r1, %r22, %r23, %r24;
	mov.u32 	%r25, %ctaid.y;
	mov.u32 	%r26, %ntid.y;
	mov.u32 	%r27, %tid.y;
	mad.lo.s32 	%r28, %r25, %r26, %r27;
	setp.ge.s32 	%p1, %r1, %r19;
	setp.ge.s32 	%p2, %r28, %r20;
	or.pred  	%p3, %p1, %p2;
	setp.lt.s32 	%p4, %r18, 1;
	or.pred  	%p5, %p3, %p4;
	@%p5 bra 	$L__BB0_12;
	cvta.to.global.u64 	%rd10, %rd7;
	mul.lo.s32 	%r3, %r18, %r28;
	mad.lo.s32 	%r30, %r19, %r28, %r1;
	mul.wide.s32 	%rd11, %r30, 4;
	add.s64 	%rd3, %rd10, %rd11;
	ld.global.f32 	%f52, [%rd3];
	and.b32  	%r4, %r18, 7;
	setp.lt.u32 	%p6, %r18, 8;
	mov.b32 	%r41, 0;
	@%p6 bra 	$L__BB0_4;
	and.b32  	%r41, %r18, 2147483640;
	neg.s32 	%r39, %r41;
	shl.b32 	%r7, %r19, 3;
	mul.wide.u32 	%rd12, %r3, 4;
	add.s64 	%rd13, %rd12, %rd2;
	add.s64 	%rd52, %rd13, 16;
	mul.wide.s32 	%rd16, %r19, 4;
	mov.u32 	%r38, %r1;
$L__BB0_3:
	.pragma "nounroll";
	ld.global.f32 	%f9, [%rd52+-16];
	mul.wide.s32 	%rd14, %r38, 4;
	add.s64 	%rd15, %rd1, %rd14;
	ld.global.f32 	%f10, [%rd15];
	fma.rn.f32 	%f11, %f9, %f10, %f52;
	st.global.f32 	[%rd3], %f11;
	ld.global.f32 	%f12, [%rd52+-12];
	add.s64 	%rd17, %rd15, %rd16;
	ld.global.f32 	%f13, [%rd17];
	fma.rn.f32 	%f14, %f12, %f13, %f11;
	st.global.f32 	[%rd3], %f14;
	ld.global.f32 	%f15, [%rd52+-8];
	add.s64 	%rd18, %rd17, %rd16;
	ld.global.f32 	%f16, [%rd18];
	fma.rn.f32 	%f17, %f15, %f16, %f14;
	st.global.f32 	[%rd3], %f17;
	ld.global.f32 	%f18, [%rd52+-4];
	add.s64 	%rd19, %rd18, %rd16;
	ld.global.f32 	%f19, [%rd19];
	fma.rn.f32 	%f20, %f18, %f19, %f17;
	st.global.f32 	[%rd3], %f20;
	ld.global.f32 	%f21, [%rd52];
	add.s64 	%rd20, %rd19, %rd16;
	ld.global.f32 	%f22, [%rd20];
	fma.rn.f32 	%f23, %f21, %f22, %f20;
	st.global.f32 	[%rd3], %f23;
	ld.global.f32 	%f24, [%rd52+4];
	add.s64 	%rd21, %rd20, %rd16;
	ld.global.f32 	%f25, [%rd21];
	fma.rn.f32 	%f26, %f24, %f25, %f23;
	st.global.f32 	[%rd3], %f26;
	ld.global.f32 	%f27, [%rd52+8];
	add.s64 	%rd22, %rd21, %rd16;
	ld.global.f32 	%f28, [%rd22];
	fma.rn.f32 	%f29, %f27, %f28, %f26;
	st.global.f32 	[%rd3], %f29;
	ld.global.f32 	%f30, [%rd52+12];
	add.s64 	%rd23, %rd22, %rd16;
	ld.global.f32 	%f31, [%rd23];
	fma.rn.f32 	%f52, %f30, %f31, %f29;
	st.global.f32 	[%rd3], %f52;
	add.s32 	%r39, %r39, 8;
	add.s32 	%r38, %r38, %r7;
	add.s64 	%rd52, %rd52, 32;
	setp.ne.s32 	%p7, %r39, 0;
	@%p7 bra 	$L__BB0_3;
$L__BB0_4:
	setp.eq.s32 	%p8, %r4, 0;
	@%p8 bra 	$L__BB0_12;
	and.b32  	%r13, %r18, 3;
	setp.lt.u32 	%p9, %r4, 4;
	@%p9 bra 	$L__BB0_7;
	add.s32 	%r31, %r41, %r3;
	mul.wide.u32 	%rd24, %r31, 4;
	add.s64 	%rd25, %rd2, %rd24;
	ld.global.f32 	%f32, [%rd25];
	mad.lo.s32 	%r32, %r41, %r19, %r1;
	mul.wide.s32 	%rd26, %r32, 4;
	add.s64 	%rd27, %rd1, %rd26;
	ld.global.f32 	%f33, [%rd27];
	fma.rn.f32 	%f34, %f32, %f33, %f52;
	st.global.f32 	[%rd3], %f34;
	cvt.u64.u32 	%rd28, %r3;
	cvt.u64.u32 	%rd29, %r41;
	add.s64 	%rd30, %rd29, %rd28;
	shl.b64 	%rd31, %rd30, 2;
	add.s64 	%rd32, %rd2, %rd31;
	ld.global.f32 	%f35, [%rd32+4];
	mul.wide.s32 	%rd33, %r19, 4;
	add.s64 	%rd34, %rd27, %rd33;
	ld.global.f32 	%f36, [%rd34];
	fma.rn.f32 	%f37, %f35, %f36, %f34;
	st.global.f32 	[%rd3], %f37;
	ld.global.f32 	%f38, [%rd32+8];
	add.s64 	%rd35, %rd34, %rd33;
	ld.global.f32 	%f39, [%rd35];
	fma.rn.f32 	%f40, %f38, %f39, %f37;
	st.global.f32 	[%rd3], %f40;
	ld.global.f32 	%f41, [%rd32+12];
	add.s64 	%rd36, %rd35, %rd33;
	ld.global.f32 	%f42, [%rd36];
	fma.rn.f32 	%f52, %f41, %f42, %f40;
	st.global.f32 	[%rd3], %f52;
	add.s32 	%r41, %r41, 4;
$L__BB0_7:
	setp.eq.s32 	%p10, %r13, 0;
	@%p10 bra 	$L__BB0_12;
	setp.eq.s32 	%p11, %r13, 1;
	@%p11 bra 	$L__BB0_10;
	add.s32 	%r33, %r41, %r3;
	mul.wide.u32 	%rd37, %r33, 4;
	add.s64 	%rd38, %rd2, %rd37;
	ld.global.f32 	%f43, [%rd38];
	mad.lo.s32 	%r34, %r41, %r19, %r1;
	mul.wide.s32 	%rd39, %r34, 4;
	add.s64 	%rd40, %rd1, %rd39;
	ld.global.f32 	%f44, [%rd40];
	fma.rn.f32 	%f45, %f43, %f44, %f52;
	st.global.f32 	[%rd3], %f45;
	cvt.u64.u32 	%rd41, %r3;
	cvt.u64.u32 	%rd42, %r41;
	add.s64 	%rd43, %rd42, %rd41;
	shl.b64 	%rd44, %rd43, 2;
	add.s64 	%rd45, %rd2, %rd44;
	ld.global.f32 	%f46, [%rd45+4];
	mul.wide.s32 	%rd46, %r19, 4;
	add.s64 	%rd47, %rd40, %rd46;
	ld.global.f32 	%f47, [%rd47];
	fma.rn.f32 	%f52, %f46, %f47, %f45;
	st.global.f32 	[%rd3], %f52;
	add.s32 	%r41, %r41, 2;
$L__BB0_10:
	and.b32  	%r35, %r18, 1;
	setp.eq.b32 	%p12, %r35, 1;
	not.pred 	%p13, %p12;
	@%p13 bra 	$L__BB0_12;
	add.s32 	%r36, %r41, %r3;
	mul.wide.u32 	%rd48, %r36, 4;
	add.s64 	%rd49, %rd2, %rd48;
	ld.global.f32 	%f48, [%rd49];
	mad.lo.s32 	%r37, %r41, %r19, %r1;
	mul.wide.s32 	%rd50, %r37, 4;
	add.s64 	%rd51, %rd1, %rd50;
	ld.global.f32 	%f49, [%rd51];
	fma.rn.f32 	%f50, %f48, %f49, %f52;
	st.global.f32 	[%rd3], %f50;
$L__BB0_12:
	ret;

}
	// .globl	_Z40block_float_matrix_multiplication_kerneliiiPfS_S_
.visible .entry _Z40block_float_matrix_multiplication_kerneliiiPfS_S_(
	.param .u32 _Z40block_float_matrix_multiplication_kerneliiiPfS_S__param_0,
	.param .u32 _Z40block_float_matrix_multiplication_kerneliiiPfS_S__param_1,
	.param .u32 _Z40block_float_matrix_multiplication_kerneliiiPfS_S__param_2,
	.param .u64 .ptr .align 1 _Z40block_float_matrix_multiplication_kerneliiiPfS_S__param_3,
	.param .u64 .ptr .align 1 _Z40block_float_matrix_multiplication_kerneliiiPfS_S__param_4,
	.param .u64 .ptr .align 1 _Z40block_float_matrix_multiplication_kerneliiiPfS_S__param_5
)
{
	.reg .pred 	%p<14>;
	.reg .b32 	%r<99>;
	.reg .b32 	%f<75>;
	.reg .b64 	%rd<13>;
	// demoted variable
	.shared .align 4 .b8 _ZZ40block_float_matrix_multiplication_kerneliiiPfS_S_E7a_block[1024];
	// demoted variable
	.shared .align 4 .b8 _ZZ40block_float_matrix_multiplication_kerneliiiPfS_S_E7b_block[1024];
	ld.param.u32 	%r32, [_Z40block_float_matrix_multiplication_kerneliiiPfS_S__param_0];
	ld.param.u32 	%r30, [_Z40block_float_matrix_multiplication_kerneliiiPfS_S__param_1];
	ld.param.u32 	%r31, [_Z40block_float_matrix_multiplication_kerneliiiPfS_S__param_2];
	ld.param.u64 	%rd3, [_Z40block_float_matrix_multiplication_kerneliiiPfS_S__param_3];
	ld.param.u64 	%rd4, [_Z40block_float_matrix_multiplication_kerneliiiPfS_S__param_4];
	ld.param.u64 	%rd5, [_Z40block_float_matrix_multiplication_kerneliiiPfS_S__param_5];
	mov.u32 	%r34, %ctaid.x;
	mov.u32 	%r1, %ntid.x;
	mov.u32 	%r2, %tid.x;
	mad.lo.s32 	%r3, %r34, %r1, %r2;
	mov.u32 	%r35, %ctaid.y;
	mov.u32 	%r4, %ntid.y;
	mov.u32 	%r5, %tid.y;
	mad.lo.s32 	%r36, %r35, %r4, %r5;
	setp.ge.s32 	%p1, %r3, %r31;
	setp.ge.s32 	%p2, %r36, %r32;
	or.pred  	%p3, %p1, %p2;
	@%p3 bra 	$L__BB1_16;
	setp.lt.s32 	%p4, %r30, 1;
	mov.f32 	%f73, 0f00000000;
	@%p4 bra 	$L__BB1_15;
	mad.lo.s32 	%r7, %r30, %r36, %r2;
	mad.lo.s32 	%r38, %r5, %r1, %r2;
	shl.b32 	%r39, %r38, 2;
	mov.u32 	%r40, _ZZ40block_float_matrix_multiplication_kerneliiiPfS_S_E7a_block;
	add.s32 	%r8, %r40, %r39;
	mul.lo.s32 	%r9, %r5, %r4;
	add.s32 	%r41, %r9, %r2;
	shl.b32 	%r42, %r41, 2;
	mov.u32 	%r43, _ZZ40block_float_matrix_multiplication_kerneliiiPfS_S_E7b_block;
	add.s32 	%r10, %r43, %r42;
	and.b32  	%r11, %r1, 7;
	and.b32  	%r12, %r1, 2040;
	shl.b32 	%r44, %r2, 2;
	add.s32 	%r13, %r43, %r44;
	shl.b32 	%r45, %r9, 2;
	add.s32 	%r46, %r45, %r40;
	add.s32 	%r14, %r46, 16;
	shl.b32 	%r15, %r4, 2;
	cvta.to.global.u64 	%rd1, %rd3;
	cvta.to.global.u64 	%rd2, %rd4;
	mov.f32 	%f73, 0f00000000;
	mov.b32 	%r92, 0;
$L__BB1_3:
	setp.lt.u32 	%p5, %r1, 8;
	add.s32 	%r48, %r7, %r92;
	mul.wide.u32 	%rd6, %r48, 4;
	add.s64 	%rd7, %rd1, %rd6;
	ld.global.f32 	%f18, [%rd7];
	st.shared.f32 	[%r8], %f18;
	add.s32 	%r49, %r92, %r5;
	mad.lo.s32 	%r50, %r49, %r31, %r3;
	mul.wide.u32 	%rd8, %r50, 4;
	add.s64 	%rd9, %rd2, %rd8;
	ld.global.f32 	%f19, [%rd9];
	st.shared.f32 	[%r10], %f19;
	bar.sync 	0;
	mov.b32 	%r97, 0;
	@%p5 bra 	$L__BB1_6;
	and.b32  	%r51, %r1, -8;
	neg.s32 	%r95, %r51;
	mov.u32 	%r93, %r14;
	mov.u32 	%r94, %r13;
$L__BB1_5:
	.pragma "nounroll";
	ld.shared.f32 	%f20, [%r93+-16];
	ld.shared.f32 	%f21, [%r94];
	fma.rn.f32 	%f22, %f20, %f21, %f73;
	ld.shared.f32 	%f23, [%r93+-12];
	add.s32 	%r52, %r94, %r15;
	ld.shared.f32 	%f24, [%r52];
	fma.rn.f32 	%f25, %f23, %f24, %f22;
	ld.shared.f32 	%f26, [%r93+-8];
	add.s32 	%r53, %r52, %r15;
	ld.shared.f32 	%f27, [%r53];
	fma.rn.f32 	%f28, %f26, %f27, %f25;
	ld.shared.f32 	%f29, [%r93+-4];
	add.s32 	%r54, %r53, %r15;
	ld.shared.f32 	%f30, [%r54];
	fma.rn.f32 	%f31, %f29, %f30, %f28;
	ld.shared.f32 	%f32, [%r93];
	add.s32 	%r55, %r54, %r15;
	ld.shared.f32 	%f33, [%r55];
	fma.rn.f32 	%f34, %f32, %f33, %f31;
	ld.shared.f32 	%f35, [%r93+4];
	add.s32 	%r56, %r55, %r15;
	ld.shared.f32 	%f36, [%r56];
	fma.rn.f32 	%f37, %f35, %f36, %f34;
	ld.shared.f32 	%f38, [%r93+8];
	add.s32 	%r57, %r56, %r15;
	ld.shared.f32 	%f39, [%r57];
	fma.rn.f32 	%f40, %f38, %f39, %f37;
	ld.shared.f32 	%f41, [%r93+12];
	add.s32 	%r58, %r57, %r15;
	ld.shared.f32 	%f42, [%r58];
	fma.rn.f32 	%f73, %f41, %f42, %f40;
	add.s32 	%r95, %r95, 8;
	shl.b32 	%r59, %r4, 5;
	add.s32 	%r94, %r94, %r59;
	add.s32 	%r93, %r93, 32;
	setp.ne.s32 	%p6, %r95, 0;
	mov.u32 	%r97, %r12;
	@%p6 bra 	$L__BB1_5;
$L__BB1_6:
	setp.eq.s32 	%p7, %r11, 0;
	@%p7 bra 	$L__BB1_14;
	add.s32 	%r60, %r11, -1;
	setp.lt.u32 	%p8, %r60, 3;
	@%p8 bra 	$L__BB1_9;
	add.s32 	%r61, %r97, %r9;
	shl.b32 	%r62, %r61, 2;
	mov.u32 	%r63, _ZZ40block_float_matrix_multiplication_kerneliiiPfS_S_E7a_block;
	add.s32 	%r64, %r63, %r62;
	ld.shared.f32 	%f44, [%r64];
	mad.lo.s32 	%r65, %r97, %r4, %r2;
	shl.b32 	%r66, %r65, 2;
	mov.u32 	%r67, _ZZ40block_float_matrix_multiplication_kerneliiiPfS_S_E7b_block;
	add.s32 	%r68, %r67, %r66;
	ld.shared.f32 	%f45, [%r68];
	fma.rn.f32 	%f46, %f44, %f45, %f73;
	ld.shared.f32 	%f47, [%r64+4];
	add.s32 	%r69, %r68, %r15;
	ld.shared.f32 	%f48, [%r69];
	fma.rn.f32 	%f49, %f47, %f48, %f46;
	ld.shared.f32 	%f50, [%r64+8];
	add.s32 	%r70, %r69, %r15;
	ld.shared.f32 	%f51, [%r70];
	fma.rn.f32 	%f52, %f50, %f51, %f49;
	ld.shared.f32 	%f53, [%r64+12];
	add.s32 	%r71, %r70, %r15;
	ld.shared.f32 	%f54, [%r71];
	fma.rn.f32 	%f73, %f53, %f54, %f52;
	add.s32 	%r97, %r97, 4;
$L__BB1_9:
	and.b32  	%r72, %r1, 3;
	setp.eq.s32 	%p9, %r72, 0;
	@%p9 bra 	$L__BB1_14;
	setp.eq.s32 	%p10, %r72, 1;
	@%p10 bra 	$L__BB1_12;
	add.s32 	%r73, %r97, %r9;
	shl.b32 	%r74, %r73, 2;
	mov.u32 	%r75, _ZZ40block_float_matrix_multiplication_kerneliiiPfS_S_E7a_block;
	add.s32 	%r76, %r75, %r74;
	ld.shared.f32 	%f56, [%r76];
	mad.lo.s32 	%r77, %r97, %r4, %r2;
	shl.b32 	%r78, %r77, 2;
	mov.u32 	%r79, _ZZ40block_float_matrix_multiplication_kerneliiiPfS_S_E7b_block;
	add.s32 	%r80, %r79, %r78;
	ld.shared.f32 	%f57, [%r80];
	fma.rn.f32 	%f58, %f56, %f57, %f73;
	ld.shared.f32 	%f59, [%r76+4];
	add.s32 	%r81, %r80, %r15;
	ld.shared.f32 	%f60, [%r81];
	fma.rn.f32 	%f73, %f59, %f60, %f58;
	add.s32 	%r97, %r97, 2;
$L__BB1_12:
	and.b32  	%r82, %r1, 1;
	setp.eq.b32 	%p11, %r82, 1;
	not.pred 	%p12, %p11;
	@%p12 bra 	$L__BB1_14;
	add.s32 	%r83, %r97, %r9;
	shl.b32 	%r84, %r83, 2;
	mov.u32 	%r85, _ZZ40block_float_matrix_multiplication_kerneliiiPfS_S_E7a_block;
	add.s32 	%r86, %r85, %r84;
	ld.shared.f32 	%f61, [%r86];
	mad.lo.s32 	%r87, %r97, %r4, %r2;
	shl.b32 	%r88, %r87, 2;
	mov.u32 	%r89, _ZZ40block_float_matrix_multiplication_kerneliiiPfS_S_E7b_block;
	add.s32 	%r90, %r89, %r88;
	ld.shared.f32 	%f62, [%r90];
	fma.rn.f32 	%f73, %f61, %f62, %f73;
$L__BB1_14:
	bar.sync 	0;
	add.s32 	%r92, %r92, %r4;
	setp.lt.s32 	%p13, %r92, %r30;
	@%p13 bra 	$L__BB1_3;
$L__BB1_15:
	mad.lo.s32 	%r91, %r31, %r36, %r3;
	cvta.to.global.u64 	%rd10, %rd5;
	mul.wide.s32 	%rd11, %r91, 4;
	add.s64 	%rd12, %rd10, %rd11;
	ld.global.f32 	%f63, [%rd12];
	add.f32 	%f64, %f73, %f63;
	st.global.f32 	[%rd12], %f64;
$L__BB1_16:
	ret;

}


// ===== COMPILED SASS (sm_100) =====

	.target	sm_100

	.elftype	@"ET_EXEC"


//--------------------- .note.nv.tkinfo           --------------------------
	.section	.note.nv.tkinfo,"",@"SHT_NOTE"
	.sectionflags	@"SHF_NOTE_NV_TKINFO"
	.tkinfo
        /*0018*/ 	.word	0x00000002
        /*0030*/ 	.string	""
        /*0030*/ 	.string	"ptxas"
        /*0030*/ 	.string	"Cuda compilation tools, release 13.0, V13.0.88"
        /*0030*/ 	.string	"Build cuda_13.0.r13.0/compiler.36424714_0"
        /*0030*/ 	.string	"-arch sm_100 -m 64 "



//--------------------- .note.nv.cuinfo           --------------------------
	.section	.note.nv.cuinfo,"",@"SHT_NOTE"
	.sectionflags	@"SHF_NOTE_NV_CUINFO"
        /*0018*/ 	.short	0x0002
        /*001a*/ 	.short	0x0064
        /*001c*/ 	.short	0x0082
	.zero		2


//--------------------- .nv.info                  --------------------------
	.section	.nv.info,"",@"SHT_CUDA_INFO"
	.align	4


	//----- nvinfo : EIATTR_REGCOUNT
	.align		4
        /*0000*/ 	.byte	0x04, 0x2f
        /*0002*/ 	.short	(.L_1 - .L_0)
	.align		4
.L_0:
        /*0004*/ 	.word	index@(_Z34float_matrix_multiplication_kerneliiiPfS_S_)
        /*0008*/ 	.word	0x0000001e


	//----- nvinfo : EIATTR_FRAME_SIZE
	.align		4
.L_1:
        /*000c*/ 	.byte	0x04, 0x11
        /*000e*/ 	.short	(.L_3 - .L_2)
	.align		4
.L_2:
        /*0010*/ 	.word	index@(_Z34float_matrix_multiplication_kerneliiiPfS_S_)
        /*0014*/ 	.word	0x00000000


	//----- nvinfo : EIATTR_REGCOUNT
	.align		4
.L_3:
        /*0018*/ 	.byte	0x04, 0x2f
        /*001a*/ 	.short	(.L_5 - .L_4)
	.align		4
.L_4:
        /*001c*/ 	.word	index@(_Z40block_float_matrix_multiplication_kerneliiiPfS_S_)
        /*0020*/ 	.word	0x00000020


	//----- nvinfo : EIATTR_FRAME_SIZE
	.align		4
.L_5:
        /*0024*/ 	.byte	0x04, 0x11
        /*0026*/ 	.short	(.L_7 - .L_6)
	.align		4
.L_6:
        /*0028*/ 	.word	index@(_Z40block_float_matrix_multiplication_kerneliiiPfS_S_)
        /*002c*/ 	.word	0x00000000


	//----- nvinfo : EIATTR_MIN_STACK_SIZE
	.align		4
.L_7:
        /*0030*/ 	.byte	0x04, 0x12
        /*0032*/ 	.short	(.L_9 - .L_8)
	.align		4
.L_8:
        /*0034*/ 	.word	index@(_Z40block_float_matrix_multiplication_kerneliiiPfS_S_)
        /*0038*/ 	.word	0x00000000


	//----- nvinfo : EIATTR_MIN_STACK_SIZE
	.align		4
.L_9:
        /*003c*/ 	.byte	0x04, 0x12
        /*003e*/ 	.short	(.L_11 - .L_10)
	.align		4
.L_10:
        /*0040*/ 	.word	index@(_Z34float_matrix_multiplication_kerneliiiPfS_S_)
        /*0044*/ 	.word	0x00000000
.L_11:


//--------------------- .nv.compat                --------------------------
	.section	.nv.compat,"",@"SHT_CUDA_COMPAT_INFO"
	.align	4
        /*0000*/ 	.byte	0x02, 0x09, 0x00, 0x00, 0x02, 0x02, 0x01, 0x00, 0x02, 0x05, 0x05, 0x00, 0x03, 0x07, 0x01, 0x01
        /*0010*/ 	.byte	0x02, 0x03, 0x00, 0x00, 0x02, 0x06, 0x01, 0x00, 0x04, 0x0b, 0x08, 0x00, 0x09, 0x00, 0x00, 0x00
        /*0020*/ 	.byte	0x00, 0x00, 0x00, 0x00


//--------------------- .nv.info._Z40block_float_matrix_multiplication_kerneliiiPfS_S_ --------------------------
	.section	.nv.info._Z40block_float_matrix_multiplication_kerneliiiPfS_S_,"",@"SHT_CUDA_INFO"
	.sectionflags	@""
	.align	4


	//----- nvinfo : EIATTR_CUDA_API_VERSION
	.align		4
        /*0000*/ 	.byte	0x04, 0x37
        /*0002*/ 	.short	(.L_13 - .L_12)
.L_12:
        /*0004*/ 	.word	0x00000082


	//----- nvinfo : EIATTR_KPARAM_INFO
	.align		4
.L_13:
        /*0008*/ 	.byte	0x04, 0x17
        /*000a*/ 	.short	(.L_15 - .L_14)
.L_14:
        /*000c*/ 	.word	0x00000000
        /*0010*/ 	.short	0x0005
        /*0012*/ 	.short	0x0020
        /*0014*/ 	.byte	0x00, 0xf5, 0x21, 0x00


	//----- nvinfo : EIATTR_KPARAM_INFO
	.align		4
.L_15:
        /*0018*/ 	.byte	0x04, 0x17
        /*001a*/ 	.short	(.L_17 - .L_16)
.L_16:
        /*001c*/ 	.word	0x00000000
        /*0020*/ 	.short	0x0004
        /*0022*/ 	.short	0x0018
        /*0024*/ 	.byte	0x00, 0xf5, 0x21, 0x00


	//----- nvinfo : EIATTR_KPARAM_INFO
	.align		4
.L_17:
        /*0028*/ 	.byte	0x04, 0x17
        /*002a*/ 	.short	(.L_19 - .L_18)
.L_18:
        /*002c*/ 	.word	0x00000000
        /*0030*/ 	.short	0x0003
        /*0032*/ 	.short	0x0010
        /*0034*/ 	.byte	0x00, 0xf5, 0x21, 0x00


	//----- nvinfo : EIATTR_KPARAM_INFO
	.align		4
.L_19:
        /*0038*/ 	.byte	0x04, 0x17
        /*003a*/ 	.short	(.L_21 - .L_20)
.L_20:
        /*003c*/ 	.word	0x00000000
        /*0040*/ 	.short	0x0002
        /*0042*/ 	.short	0x0008
        /*0044*/ 	.byte	0x00, 0xf0, 0x11, 0x00


	//----- nvinfo : EIATTR_KPARAM_INFO
	.align		4
.L_21:
        /*0048*/ 	.byte	0x04, 0x17
        /*004a*/ 	.short	(.L_23 - .L_22)
.L_22:
        /*004c*/ 	.word	0x00000000
        /*0050*/ 	.short	0x0001
        /*0052*/ 	.short	0x0004
        /*0054*/ 	.byte	0x00, 0xf0, 0x11, 0x00


	//----- nvinfo : EIATTR_KPARAM_INFO
	.align		4
.L_23:
        /*0058*/ 	.byte	0x04, 0x17
        /*005a*/ 	.short	(.L_25 - .L_24)
.L_24:
        /*005c*/ 	.word	0x00000000
        /*0060*/ 	.short	0x0000
        /*0062*/ 	.short	0x0000
        /*0064*/ 	.byte	0x00, 0xf0, 0x11, 0x00


	//----- nvinfo : EIATTR_SPARSE_MMA_MASK
	.align		4
.L_25:
        /*0068*/ 	.byte	0x03, 0x50
        /*006a*/ 	.short	0x0000


	//----- nvinfo : EIATTR_MAXREG_COUNT
	.align		4
        /*006c*/ 	.byte	0x03, 0x1b
        /*006e*/ 	.short	0x00ff


	//----- nvinfo : EIATTR_NUM_BARRIERS
	.align		4
        /*0070*/ 	.byte	0x02, 0x4c
        /*0072*/ 	.byte	0x01
	.zero		1


	//----- nvinfo : EIATTR_MERCURY_ISA_VERSION
	.align		4
        /*0074*/ 	.byte	0x03, 0x5f
        /*0076*/ 	.short	0x0101


	//----- nvinfo : EIATTR_VRC_CTA_INIT_COUNT
	.align		4
        /*0078*/ 	.byte	0x02, 0x4a
	.zero		1
	.zero		1


	//----- nvinfo : EIATTR_EXIT_INSTR_OFFSETS
	.align		4
        /*007c*/ 	.byte	0x04, 0x1c
        /*007e*/ 	.short	(.L_27 - .L_26)


	//   ....[0]....
.L_26:
        /*0080*/ 	.word	0x000000d0


	//   ....[1]....
        /*0084*/ 	.word	0x00000ab0


	//----- nvinfo : EIATTR_CBANK_PARAM_SIZE
	.align		4
.L_27:
        /*0088*/ 	.byte	0x03, 0x19
        /*008a*/ 	.short	0x0028


	//----- nvinfo : EIATTR_PARAM_CBANK
	.align		4
        /*008c*/ 	.byte	0x04, 0x0a
        /*008e*/ 	.short	(.L_29 - .L_28)
	.align		4
.L_28:
        /*0090*/ 	.word	index@(.nv.constant0._Z40block_float_matrix_multiplication_kerneliiiPfS_S_)
        /*0094*/ 	.short	0x0380
        /*0096*/ 	.short	0x0028


	//----- nvinfo : EIATTR_SW_WAR
	.align		4
.L_29:
        /*0098*/ 	.byte	0x04, 0x36
        /*009a*/ 	.short	(.L_31 - .L_30)
.L_30:
        /*009c*/ 	.word	0x00000008
.L_31:


//--------------------- .nv.info._Z34float_matrix_multiplication_kerneliiiPfS_S_ --------------------------
	.section	.nv.info._Z34float_matrix_multiplication_kerneliiiPfS_S_,"",@"SHT_CUDA_INFO"
	.sectionflags	@""
	.align	4


	//----- nvinfo : EIATTR_CUDA_API_VERSION
	.align		4
        /*0000*/ 	.byte	0x04, 0x37
        /*0002*/ 	.short	(.L_33 - .L_32)
.L_32:
        /*0004*/ 	.word	0x00000082


	//----- nvinfo : EIATTR_KPARAM_INFO
	.align		4
.L_33:
        /*0008*/ 	.byte	0x04, 0x17
        /*000a*/ 	.short	(.L_35 - .L_34)
.L_34:
        /*000c*/ 	.word	0x00000000
        /*0010*/ 	.short	0x0005
        /*0012*/ 	.short	0x0020
        /*0014*/ 	.byte	0x00, 0xf5, 0x21, 0x00


	//----- nvinfo : EIATTR_KPARAM_INFO
	.align		4
.L_35:
        /*0018*/ 	.byte	0x04, 0x17
        /*001a*/ 	.short	(.L_37 - .L_36)
.L_36:
        /*001c*/ 	.word	0x00000000
        /*0020*/ 	.short	0x0004
        /*0022*/ 	.short	0x0018
        /*0024*/ 	.byte	0x00, 0xf5, 0x21, 0x00


	//----- nvinfo : EIATTR_KPARAM_INFO
	.align		4
.L_37:
        /*0028*/ 	.byte	0x04, 0x17
        /*002a*/ 	.short	(.L_39 - .L_38)
.L_38:
        /*002c*/ 	.word	0x00000000
        /*0030*/ 	.short	0x0003
        /*0032*/ 	.short	0x0010
        /*0034*/ 	.byte	0x00, 0xf5, 0x21, 0x00


	//----- nvinfo : EIATTR_KPARAM_INFO
	.align		4
.L_39:
        /*0038*/ 	.byte	0x04, 0x17
        /*003a*/ 	.short	(.L_41 - .L_40)
.L_40:
        /*003c*/ 	.word	0x00000000
        /*0040*/ 	.short	0x0002
        /*0042*/ 	.short	0x0008
        /*0044*/ 	.byte	0x00, 0xf0, 0x11, 0x00


	//----- nvinfo : EIATTR_KPARAM_INFO
	.align		4
.L_41:
        /*0048*/ 	.byte	0x04, 0x17
        /*004a*/ 	.short	(.L_43 - .L_42)
.L_42:
        /*004c*/ 	.word	0x00000000
        /*0050*/ 	.short	0x0001
        /*0052*/ 	.short	0x0004
        /*0054*/ 	.byte	0x00, 0xf0, 0x11, 0x00


	//----- nvinfo : EIATTR_KPARAM_INFO
	.align		4
.L_43:
        /*0058*/ 	.byte	0x04, 0x17
        /*005a*/ 	.short	(.L_45 - .L_44)
.L_44:
        /*005c*/ 	.word	0x00000000
        /*0060*/ 	.short	0x0000
        /*0062*/ 	.short	0x0000
        /*0064*/ 	.byte	0x00, 0xf0, 0x11, 0x00


	//----- nvinfo : EIATTR_SPARSE_MMA_MASK
	.align		4
.L_45:
        /*0068*/ 	.byte	0x03, 0x50
        /*006a*/ 	.short	0x0000


	//----- nvinfo : EIATTR_MAXREG_COUNT
	.align		4
        /*006c*/ 	.byte	0x03, 0x1b
        /*006e*/ 	.short	0x00ff


	//----- nvinfo : EIATTR_MERCURY_ISA_VERSION
	.align		4
        /*0070*/ 	.byte	0x03, 0x5f
        /*0072*/ 	.short	0x0101


	//----- nvinfo : EIATTR_VRC_CTA_INIT_COUNT
	.align		4
        /*0074*/ 	.byte	0x02, 0x4a
	.zero		1
	.zero		1


	//----- nvinfo : EIATTR_EXIT_INSTR_OFFSETS
	.align		4
        /*0078*/ 	.byte	0x04, 0x1c
        /*007a*/ 	.short	(.L_47 - .L_46)


	//   ....[0]....
.L_46:
        /*007c*/ 	.word	0x000000e0


	//   ....[1]....
        /*0080*/ 	.word	0x00000500


	//   ....[2]....
        /*0084*/ 	.word	0x00000740


	//   ....[3]....
        /*0088*/ 	.word	0x000008e0


	//   ....[4]....
        /*008c*/ 	.word	0x00000990


	//----- nvinfo : EIATTR_CBANK_PARAM_SIZE
	.align		4
.L_47:
        /*0090*/ 	.byte	0x03, 0x19
        /*0092*/ 	.short	0x0028


	//----- nvinfo : EIATTR_PARAM_CBANK
	.align		4
        /*0094*/ 	.byte	0x04, 0x0a
        /*0096*/ 	.short	(.L_49 - .L_48)
	.align		4
.L_48:
        /*0098*/ 	.word	index@(.nv.constant0._Z34float_matrix_multiplication_kerneliiiPfS_S_)
        /*009c*/ 	.short	0x0380
        /*009e*/ 	.short	0x0028


	//----- nvinfo : EIATTR_SW_WAR
	.align		4
.L_49:
        /*00a0*/ 	.byte	0x04, 0x36
        /*00a2*/ 	.short	(.L_51 - .L_50)
.L_50:
        /*00a4*/ 	.word	0x00000008
.L_51:


//--------------------- .nv.callgraph             --------------------------
	.section	.nv.callgraph,"",@"SHT_CUDA_CALLGRAPH"
	.align	4
	.sectionentsize	8
	.align		4
        /*0000*/ 	.word	0x00000000
	.align		4
        /*0004*/ 	.word	0xffffffff
	.align		4
        /*0008*/ 	.word	0x00000000
	.align		4
        /*000c*/ 	.word	0xfffffffe
	.align		4
        /*0010*/ 	.word	0x00000000
	.align		4
        /*0014*/ 	.word	0xfffffffd
	.align		4
        /*0018*/ 	.word	0x00000000
	.align		4
        /*001c*/ 	.word	0xfffffffc


//--------------------- .text._Z40block_float_matrix_multiplication_kerneliiiPfS_S_ --------------------------
	.section	.text._Z40block_float_matrix_multiplication_kerneliiiPfS_S_,"ax",@progbits
	.align	128
        .global         _Z40block_float_matrix_multiplication_kerneliiiPfS_S_
        .type           _Z40block_float_matrix_multiplication_kerneliiiPfS_S_,@function
        .size           _Z40block_float_matrix_multiplication_kerneliiiPfS_S_,(.L_x_13 - _Z40block_float_matrix_multiplication_kerneliiiPfS_S_)
        .other          _Z40block_float_matrix_multiplication_kerneliiiPfS_S_,@"STO_CUDA_ENTRY STV_DEFAULT"
_Z40block_float_matrix_multiplication_kerneliiiPfS_S_:
.text._Z40block_float_matrix_multiplication_kerneliiiPfS_S_:
[----:B------:R-:W-:Y:S01]  /*0000*/  LDC R1, c[0x0][0x37c] ;  /* 0x0000df00ff017b82 */ /* 0x000fe20000000800 */
[----:B------:R-:W0:Y:S07]  /*0010*/  S2R R0, SR_TID.Y ;  /* 0x0000000000007919 */ /* 0x000e2e0000002200 */
[----:B------:R-:W1:Y:S01]  /*0020*/  LDC R6, c[0x0][0x360] ;  /* 0x0000d800ff067b82 */ /* 0x000e620000000800 */
[----:B------:R-:W2:Y:S01]  /*0030*/  LDCU UR6, c[0x0][0x380] ;  /* 0x00007000ff0677ac */ /* 0x000ea20008000800 */
[----:B------:R-:W1:Y:S01]  /*0040*/  S2R R7, SR_TID.X ;  /* 0x0000000000077919 */ /* 0x000e620000002100 */
[----:B------:R-:W3:Y:S05]  /*0050*/  LDCU UR7, c[0x0][0x388] ;  /* 0x00007100ff0777ac */ /* 0x000eea0008000800 */
[----:B------:R-:W0:Y:S08]  /*0060*/  S2UR UR5, SR_CTAID.Y ;  /* 0x00000000000579c3 */ /* 0x000e300000002600 */
[----:B------:R-:W0:Y:S08]  /*0070*/  LDC R8, c[0x0][0x364] ;  /* 0x0000d900ff087b82 */ /* 0x000e300000000800 */
[----:B------:R-:W1:Y:S01]  /*0080*/  S2UR UR4, SR_CTAID.X ;  /* 0x00000000000479c3 */ /* 0x000e620000002500 */
[----:B0-----:R-:W-:-:S05]  /*0090*/  IMAD R10, R8, UR5, R0 ;  /* 0x00000005080a7c24 */ /* 0x001fca000f8e0200 */
[----:B--2---:R-:W-:Y:S01]  /*00a0*/  ISETP.GE.AND P0, PT, R10, UR6, PT ;  /* 0x000000060a007c0c */ /* 0x004fe2000bf06270 */
[----:B-1----:R-:W-:-:S05]  /*00b0*/  IMAD R9, R6, UR4, R7 ;  /* 0x0000000406097c24 */ /* 0x002fca000f8e0207 */
[----:B---3--:R-:W-:-:S13]  /*00c0*/  ISETP.GE.OR P0, PT, R9, UR7, P0 ;  /* 0x0000000709007c0c */ /* 0x008fda0008706670 */
[----:B------:R-:W-:Y:S05]  /*00d0*/  @P0 EXIT ;  /* 0x000000000000094d */ /* 0x000fea0003800000 */
[----:B------:R-:W0:Y:S01]  /*00e0*/  LDCU UR10, c[0x0][0x384] ;  /* 0x00007080ff0a77ac */ /* 0x000e220008000800 */
[----:B------:R-:W-:Y:S01]  /*00f0*/  HFMA2 R19, -RZ, RZ, 0, 0 ;  /* 0x00000000ff137431 */ /* 0x000fe200000001ff */
[----:B------:R-:W1:Y:S01]  /*0100*/  LDCU.64 UR8, c[0x0][0x358] ;  /* 0x00006b00ff0877ac */ /* 0x000e620008000a00 */
[----:B0-----:R-:W-:-:S09]  /*0110*/  UISETP.GE.AND UP0, UPT, UR10, 0x1, UPT ;  /* 0x000000010a00788c */ /* 0x001fd2000bf06270 */
[----:B-1----:R-:W-:Y:S05]  /*0120*/  BRA.U !UP0, `(.L_x_0) ;  /* 0x0000000908487547 */ /* 0x002fea000b800000 */
[----:B------:R-:W0:Y:S01]  /*0130*/  S2UR UR6, SR_CgaCtaId ;  /* 0x00000000000679c3 */ /* 0x000e220000008800 */
[----:B------:R-:W-:Y:S01]  /*0140*/  UMOV UR4, 0x400 ;  /* 0x0000040000047882 */ /* 0x000fe20000000000 */
[-C--:B------:R-:W-:Y:S01]  /*0150*/  IMAD R12, R8, R0.reuse, RZ ;  /* 0x00000000080c7224 */ /* 0x080fe200078e02ff */
[----:B------:R-:W-:Y:S01]  /*0160*/  UIADD3 UR5, UPT, UPT, UR4, 0x400, URZ ;  /* 0x0000040004057890 */ /* 0x000fe2000fffe0ff */
[C-C-:B------:R-:W-:Y:S01]  /*0170*/  IMAD R14, R6.reuse, R0, R7.reuse ;  /* 0x00000000060e7224 */ /* 0x140fe200078e0207 */
[----:B------:R-:W-:Y:S01]  /*0180*/  LOP3.LUT R21, R6, 0x7, RZ, 0xc0, !PT ;  /* 0x0000000706157812 */ /* 0x000fe200078ec0ff */
[----:B------:R-:W-:Y:S01]  /*0190*/  IMAD R11, R10, UR10, R7 ;  /* 0x0000000a0a0b7c24 */ /* 0x000fe2000f8e0207 */
[----:B------:R-:W-:Y:S01]  /*01a0*/  IADD3 R16, PT, PT, R12, R7, RZ ;  /* 0x000000070c107210 */ /* 0x000fe20007ffe0ff */
[----:B------:R-:W-:Y:S01]  /*01b0*/  IMAD.MOV.U32 R19, RZ, RZ, RZ ;  /* 0x000000ffff137224 */ /* 0x000fe200078e00ff */
[----:B------:R-:W-:Y:S01]  /*01c0*/  LOP3.LUT R13, R6, 0x7f8, RZ, 0xc0, !PT ;  /* 0x000007f8060d7812 */ /* 0x000fe200078ec0ff */
[----:B------:R-:W-:Y:S01]  /*01d0*/  IMAD.MOV.U32 R15, RZ, RZ, RZ ;  /* 0x000000ffff0f7224 */ /* 0x000fe200078e00ff */
[----:B0-----:R-:W-:-:S02]  /*01e0*/  ULEA UR4, UR6, UR4, 0x18 ;  /* 0x0000000406047291 */ /* 0x001fc4000f8ec0ff */
[----:B------:R-:W-:-:S04]  /*01f0*/  ULEA UR5, UR6, UR5, 0x18 ;  /* 0x0000000506057291 */ /* 0x000fc8000f8ec0ff */
[----:B------:R-:W-:Y:S02]  /*0200*/  LEA R17, R12, UR4, 0x2 ;  /* 0x000000040c117c11 */ /* 0x000fe4000f8e10ff */
[----:B------:R-:W-:Y:S02]  /*0210*/  LEA R14, R14, UR4, 0x2 ;  /* 0x000000040e0e7c11 */ /* 0x000fe4000f8e10ff */
[----:B------:R-:W-:Y:S02]  /*0220*/  LEA R16, R16, UR5, 0x2 ;  /* 0x0000000510107c11 */ /* 0x000fe4000f8e10ff */
[----:B------:R-:W-:Y:S02]  /*0230*/  IADD3 R17, PT, PT, R17, 0x10, RZ ;  /* 0x0000001011117810 */ /* 0x000fe40007ffe0ff */
[----:B------:R-:W-:-:S07]  /*0240*/  LEA R18, R7, UR5, 0x2 ;  /* 0x0000000507127c11 */ /* 0x000fce000f8e10ff */
.L_x_6:
[----:B0-----:R-:W0:Y:S01]  /*0250*/  LDC.64 R4, c[0x0][0x390] ;  /* 0x0000e400ff047b82 */ /* 0x001e220000000a00 */
[----:B------:R-:W1:Y:S01]  /*0260*/  LDCU UR7, c[0x0][0x388] ;  /* 0x00007100ff0777ac */ /* 0x000e620008000800 */
[----:B------:R-:W-:Y:S01]  /*0270*/  IMAD.IADD R20, R0, 0x1, R15 ;  /* 0x0000000100147824 */ /* 0x000fe200078e020f */
[----:B------:R-:W-:Y:S01]  /*0280*/  IADD3 R23, PT, PT, R11, R15, RZ ;  /* 0x0000000f0b177210 */ /* 0x000fe20007ffe0ff */
[----:B------:R-:W2:Y:S04]  /*0290*/  LDCU UR4, c[0x0][0x384] ;  /* 0x00007080ff0477ac */ /* 0x000ea80008000800 */
[----:B------:R-:W3:Y:S01]  /*02a0*/  LDC.64 R2, c[0x0][0x398] ;  /* 0x0000e600ff027b82 */ /* 0x000ee20000000a00 */
[----:B-1----:R-:W-:Y:S02]  /*02b0*/  IMAD R25, R20, UR7, R9 ;  /* 0x0000000714197c24 */ /* 0x002fe4000f8e0209 */
[----:B0-----:R-:W-:-:S06]  /*02c0*/  IMAD.WIDE.U32 R4, R23, 0x4, R4 ;  /* 0x0000000417047825 */ /* 0x001fcc00078e0004 */
[----:B------:R-:W4:Y:S01]  /*02d0*/  LDG.E R5, desc[UR8][R4.64] ;  /* 0x0000000804057981 */ /* 0x000f22000c1e1900 */
[----:B---3--:R-:W-:-:S06]  /*02e0*/  IMAD.WIDE.U32 R2, R25, 0x4, R2 ;  /* 0x0000000419027825 */ /* 0x008fcc00078e0002 */
[----:B------:R-:W3:Y:S01]  /*02f0*/  LDG.E R3, desc[UR8][R2.64] ;  /* 0x0000000802037981 */ /* 0x000ee2000c1e1900 */
[----:B------:R-:W-:Y:S01]  /*0300*/  ISETP.GE.U32.AND P1, PT, R6, 0x8, PT ;  /* 0x000000080600780c */ /* 0x000fe20003f26070 */
[----:B------:R-:W-:Y:S01]  /*0310*/  IMAD.IADD R15, R8, 0x1, R15 ;  /* 0x00000001080f7824 */ /* 0x000fe200078e020f */
[----:B------:R-:W-:-:S04]  /*0320*/  MOV R23, RZ ;  /* 0x000000ff00177202 */ /* 0x000fc80000000f00 */
[----:B--2---:R-:W-:Y:S01]  /*0330*/  ISETP.GE.AND P0, PT, R15, UR4, PT ;  /* 0x000000040f007c0c */ /* 0x004fe2000bf06270 */
[----:B----4-:R0:W-:Y:S04]  /*0340*/  STS [R14], R5 ;  /* 0x000000050e007388 */ /* 0x0101e80000000800 */
[----:B---3--:R0:W-:Y:S01]  /*0350*/  STS [R16], R3 ;  /* 0x0000000310007388 */ /* 0x0081e20000000800 */
[----:B------:R-:W-:Y:S06]  /*0360*/  BAR.SYNC.DEFER_BLOCKING 0x0 ;  /* 0x0000000000007b1d */ /* 0x000fec0000010000 */
[----:B------:R-:W-:Y:S05]  /*0370*/  @!P1 BRA `(.L_x_1) ;  /* 0x0000000000a49947 */ /* 0x000fea0003800000 */
[----:B------:R-:W-:Y:S01]  /*0380*/  LOP3.LUT R4, R6, 0xfffffff8, RZ, 0xc0, !PT ;  /* 0xfffffff806047812 */ /* 0x000fe200078ec0ff */
[----:B------:R-:W-:Y:S01]  /*0390*/  IMAD.MOV.U32 R2, RZ, RZ, R17 ;  /* 0x000000ffff027224 */ /* 0x000fe200078e0011 */
[----:B0-----:R-:W-:-:S03]  /*03a0*/  MOV R3, R18 ;  /* 0x0000001200037202 */ /* 0x001fc60000000f00 */
[----:B------:R-:W-:-:S07]  /*03b0*/  IMAD.MOV R4, RZ, RZ, -R4 ;  /* 0x000000ffff047224 */ /* 0x000fce00078e0a04 */
.L_x_2:
[----:B------:R-:W-:Y:S01]  /*03c0*/  LDS R20, [R2+-0x10] ;  /* 0xfffff00002147984 */ /* 0x000fe20000000800 */
[----:B------:R-:W-:Y:S01]  /*03d0*/  LEA R23, R8, R3, 0x2 ;  /* 0x0000000308177211 */ /* 0x000fe200078e10ff */
[----:B------:R-:W-:Y:S02]  /*03e0*/  VIADD R4, R4, 0x8 ;  /* 0x0000000804047836 */ /* 0x000fe40000000000 */
[----:B------:R0:W1:Y:S02]  /*03f0*/  LDS R5, [R3] ;  /* 0x0000000003057984 */ /* 0x0000640000000800 */
[----:B------:R-:W-:Y:S01]  /*0400*/  IMAD R25, R8, 0x4, R23 ;  /* 0x0000000408197824 */ /* 0x000fe200078e0217 */
[----:B------:R-:W-:Y:S01]  /*0410*/  ISETP.NE.AND P1, PT, R4, RZ, PT ;  /* 0x000000ff0400720c */ /* 0x000fe20003f25270 */
[----:B------:R-:W-:Y:S03]  /*0420*/  LDS R22, [R2+-0xc] ;  /* 0xfffff40002167984 */ /* 0x000fe60000000800 */
[C---:B------:R-:W-:Y:S01]  /*0430*/  LEA R27, R8.reuse, R25, 0x2 ;  /* 0x00000019081b7211 */ /* 0x040fe200078e10ff */
[----:B------:R2:W3:Y:S01]  /*0440*/  LDS R24, [R23] ;  /* 0x0000000017187984 */ /* 0x0004e20000000800 */
[----:B0-----:R-:W-:-:S03]  /*0450*/  LEA R3, R8, R3, 0x5 ;  /* 0x0000000308037211 */ /* 0x001fc600078e28ff */
[C---:B------:R-:W-:Y:S01]  /*0460*/  IMAD R29, R8.reuse, 0x4, R27 ;  /* 0x00000004081d7824 */ /* 0x040fe200078e021b */
[----:B------:R-:W-:Y:S04]  /*0470*/  LDS R26, [R2+-0x4] ;  /* 0xfffffc00021a7984 */ /* 0x000fe80000000800 */
[----:B------:R-:W-:Y:S01]  /*0480*/  LDS R28, [R27] ;  /* 0x000000001b1c7984 */ /* 0x000fe20000000800 */
[----:B--2---:R-:W-:Y:S01]  /*0490*/  LEA R23, R8, R29, 0x2 ;  /* 0x0000001d08177211 */ /* 0x004fe200078e10ff */
[----:B-1----:R-:W-:Y:S02]  /*04a0*/  FFMA R19, R20, R5, R19 ;  /* 0x0000000514137223 */ /* 0x002fe40000000013 */
[----:B------:R-:W-:Y:S04]  /*04b0*/  LDS R5, [R2+-0x8] ;  /* 0xfffff80002057984 */ /* 0x000fe80000000800 */
[----:B------:R0:W1:Y:S01]  /*04c0*/  LDS R20, [R25] ;  /* 0x0000000019147984 */ /* 0x0000620000000800 */
[----:B---3--:R-:W-:-:S03]  /*04d0*/  FFMA R24, R22, R24, R19 ;  /* 0x0000001816187223 */ /* 0x008fc60000000013 */
[----:B------:R-:W-:Y:S04]  /*04e0*/  LDS R19, [R2] ;  /* 0x0000000002137984 */ /* 0x000fe80000000800 */
[----:B------:R-:W2:Y:S01]  /*04f0*/  LDS R22, [R29] ;  /* 0x000000001d167984 */ /* 0x000ea20000000800 */
[----:B0-----:R-:W-:Y:S02]  /*0500*/  IMAD R25, R8, 0x4, R23 ;  /* 0x0000000408197824 */ /* 0x001fe400078e0217 */
[----:B-1----:R-:W-:Y:S02]  /*0510*/  FFMA R5, R5, R20, R24 ;  /* 0x0000001405057223 */ /* 0x002fe40000000018 */
[----:B------:R-:W-:Y:S02]  /*0520*/  LDS R20, [R2+0x4] ;  /* 0x0000040002147984 */ /* 0x000fe40000000800 */
[----:B------:R-:W-:-:S02]  /*0530*/  FFMA R26, R26, R28, R5 ;  /* 0x0000001c1a1a7223 */ /* 0x000fc40000000005 */
[----:B------:R-:W0:Y:S02]  /*0540*/  LDS R5, [R23] ;  /* 0x0000000017057984 */ /* 0x000e240000000800 */
[----:B--2---:R-:W-:Y:S01]  /*0550*/  FFMA R19, R19, R22, R26 ;  /* 0x0000001613137223 */ /* 0x004fe2000000001a */
[----:B------:R-:W-:Y:S01]  /*0560*/  LEA R26, R8, R25, 0x2 ;  /* 0x00000019081a7211 */ /* 0x000fe200078e10ff */
[----:B------:R-:W-:Y:S04]  /*0570*/  LDS R22, [R2+0x8] ;  /* 0x0000080002167984 */ /* 0x000fe80000000800 */
[----:B------:R-:W1:Y:S04]  /*0580*/  LDS R25, [R25] ;  /* 0x0000000019197984 */ /* 0x000e680000000800 */
[----:B------:R-:W-:Y:S04]  /*0590*/  LDS R26, [R26] ;  /* 0x000000001a1a7984 */ /* 0x000fe80000000800 */
[----:B------:R2:W3:Y:S02]  /*05a0*/  LDS R24, [R2+0xc] ;  /* 0x00000c0002187984 */ /* 0x0004e40000000800 */
[----:B--2---:R-:W-:-:S02]  /*05b0*/  VIADD R2, R2, 0x20 ;  /* 0x0000002002027836 */ /* 0x004fc40000000000 */
[----:B0-----:R-:W-:-:S04]  /*05c0*/  FFMA R5, R20, R5, R19 ;  /* 0x0000000514057223 */ /* 0x001fc80000000013 */
[----:B-1----:R-:W-:-:S04]  /*05d0*/  FFMA R5, R22, R25, R5 ;  /* 0x0000001916057223 */ /* 0x002fc80000000005 */
[----:B---3--:R-:W-:Y:S01]  /*05e0*/  FFMA R19, R24, R26, R5 ;  /* 0x0000001a18137223 */ /* 0x008fe20000000005 */
[----:B------:R-:W-:Y:S06]  /*05f0*/  @P1 BRA `(.L_x_2) ;  /* 0xfffffffc00701947 */ /* 0x000fec000383ffff */
[----:B------:R-:W-:-:S07]  /*0600*/  MOV R23, R13 ;  /* 0x0000000d00177202 */ /* 0x000fce0000000f00 */
.L_x_1:
[----:B------:R-:W-:-:S13]  /*0610*/  ISETP.NE.AND P1, PT, R21, RZ, PT ;  /* 0x000000ff1500720c */ /* 0x000fda0003f25270 */
[----:B------:R-:W-:Y:S05]  /*0620*/  @!P1 BRA `(.L_x_3) ;  /* 0x0000000400009947 */ /* 0x000fea0003800000 */
[----:B------:R-:W-:Y:S02]  /*0630*/  IADD3 R2, PT, PT, R21, -0x1, RZ ;  /* 0xffffffff15027810 */ /* 0x000fe40007ffe0ff */
[----:B------:R-:W-:Y:S02]  /*0640*/  LOP3.LUT P2, R26, R6, 0x3, RZ, 0xc0, !PT ;  /* 0x00000003061a7812 */ /* 0x000fe4000784c0ff */
[----:B------:R-:W-:-:S13]  /*0650*/  ISETP.GE.U32.AND P1, PT, R2, 0x3, PT ;  /* 0x000000030200780c */ /* 0x000fda0003f26070 */
[----:B------:R-:W-:Y:S05]  /*0660*/  @!P1 BRA `(.L_x_4) ;  /* 0x0000000000649947 */ /* 0x000fea0003800000 */
[----:B------:R-:W1:Y:S01]  /*0670*/  S2UR UR5, SR_CgaCtaId ;  /* 0x00000000000579c3 */ /* 0x000e620000008800 */
[----:B------:R-:W-:Y:S01]  /*0680*/  UMOV UR4, 0x400 ;  /* 0x0000040000047882 */ /* 0x000fe20000000000 */
[C---:B0-----:R-:W-:Y:S01]  /*0690*/  IMAD R3, R23.reuse, R8, R7 ;  /* 0x0000000817037224 */ /* 0x041fe200078e0207 */
[----:B------:R-:W-:Y:S01]  /*06a0*/  UIADD3 UR6, UPT, UPT, UR4, 0x400, URZ ;  /* 0x0000040004067890 */ /* 0x000fe2000fffe0ff */
[----:B------:R-:W-:Y:S01]  /*06b0*/  IMAD.IADD R2, R12, 0x1, R23 ;  /* 0x000000010c027824 */ /* 0x000fe200078e0217 */
[----:B------:R-:W-:Y:S02]  /*06c0*/  IADD3 R23, PT, PT, R23, 0x4, RZ ;  /* 0x0000000417177810 */ /* 0x000fe40007ffe0ff */
[----:B-1----:R-:W-:Y:S02]  /*06d0*/  ULEA UR6, UR5, UR6, 0x18 ;  /* 0x0000000605067291 */ /* 0x002fe4000f8ec0ff */
[----:B------:R-:W-:-:S04]  /*06e0*/  ULEA UR4, UR5, UR4, 0x18 ;  /* 0x0000000405047291 */ /* 0x000fc8000f8ec0ff */
[----:B------:R-:W-:Y:S02]  /*06f0*/  LEA R27, R3, UR6, 0x2 ;  /* 0x00000006031b7c11 */ /* 0x000fe4000f8e10ff */
[----:B------:R-:W-:Y:S02]  /*0700*/  LEA R24, R2, UR4, 0x2 ;  /* 0x0000000402187c11 */ /* 0x000fe4000f8e10ff */
[C---:B------:R-:W-:Y:S01]  /*0710*/  LEA R29, R8.reuse, R27, 0x2 ;  /* 0x0000001b081d7211 */ /* 0x040fe200078e10ff */
[----:B------:R-:W-:Y:S03]  /*0720*/  LDS R22, [R27] ;  /* 0x000000001b167984 */ /* 0x000fe60000000800 */
[C---:B------:R-:W-:Y:S01]  /*0730*/  LEA R28, R8.reuse, R29, 0x2 ;  /* 0x0000001d081c7211 */ /* 0x040fe200078e10ff */
[----:B------:R-:W0:Y:S04]  /*0740*/  LDS R4, [R24] ;  /* 0x0000000018047984 */ /* 0x000e280000000800 */
[----:B------:R-:W-:Y:S04]  /*0750*/  LDS R3, [R24+0x4] ;  /* 0x0000040018037984 */ /* 0x000fe80000000800 */
[----:B------:R-:W1:Y:S04]  /*0760*/  LDS R20, [R29] ;  /* 0x000000001d147984 */ /* 0x000e680000000800 */
[----:B------:R2:W-:Y:S04]  /*0770*/  LDS R2, [R28] ;  /* 0x000000001c027984 */ /* 0x0005e80000000800 */
[----:B------:R-:W3:Y:S01]  /*0780*/  LDS R25, [R24+0x8] ;  /* 0x0000080018197984 */ /* 0x000ee20000000800 */
[----:B--2---:R-:W-:-:S03]  /*0790*/  IMAD R28, R8, 0x4, R28 ;  /* 0x00000004081c7824 */ /* 0x004fc600078e021c */
[----:B------:R-:W-:Y:S04]  /*07a0*/  LDS R5, [R24+0xc] ;  /* 0x00000c0018057984 */ /* 0x000fe80000000800 */
[----:B------:R-:W2:Y:S01]  /*07b0*/  LDS R28, [R28] ;  /* 0x000000001c1c7984 */ /* 0x000ea20000000800 */
[----:B0-----:R-:W-:-:S04]  /*07c0*/  FFMA R4, R4, R22, R19 ;  /* 0x0000001604047223 */ /* 0x001fc80000000013 */
[----:B-1----:R-:W-:-:S04]  /*07d0*/  FFMA R4, R3, R20, R4 ;  /* 0x0000001403047223 */ /* 0x002fc80000000004 */
[----:B---3--:R-:W-:-:S04]  /*07e0*/  FFMA R2, R25, R2, R4 ;  /* 0x0000000219027223 */ /* 0x008fc80000000004 */
[----:B--2---:R-:W-:-:S07]  /*07f0*/  FFMA R19, R5, R28, R2 ;  /* 0x0000001c05137223 */ /* 0x004fce0000000002 */
.L_x_4:
[----:B------:R-:W-:Y:S05]  /*0800*/  @!P2 BRA `(.L_x_3) ;  /* 0x000000000088a947 */ /* 0x000fea0003800000 */
[----:B------:R-:W-:Y:S02]  /*0810*/  ISETP.NE.AND P1, PT, R26, 0x1, PT ;  /* 0x000000011a00780c */ /* 0x000fe40003f25270 */
[----:B------:R-:W-:-:S04]  /*0820*/  LOP3.LUT R2, R6, 0x1, RZ, 0xc0, !PT ;  /* 0x0000000106027812 */ /* 0x000fc800078ec0ff */
[----:B------:R-:W-:-:S07]  /*0830*/  ISETP.NE.U32.AND P2, PT, R2, 0x1, PT ;  /* 0x000000010200780c */ /* 0x000fce0003f45070 */
[----:B------:R-:W-:Y:S06]  /*0840*/  @!P1 BRA `(.L_x_5) ;  /* 0x0000000000449947 */ /* 0x000fec0003800000 */
[----:B------:R-:W1:Y:S01]  /*0850*/  S2UR UR5, SR_CgaCtaId ;  /* 0x00000000000579c3 */ /* 0x000e620000008800 */
[----:B------:R-:W-:Y:S01]  /*0860*/  UMOV UR4, 0x400 ;  /* 0x0000040000047882 */ /* 0x000fe20000000000 */
[C---:B0-----:R-:W-:Y:S01]  /*0870*/  IMAD R3, R23.reuse, R8, R7 ;  /* 0x0000000817037224 */ /* 0x041fe200078e0207 */
[----:B------:R-:W-:Y:S01]  /*0880*/  UIADD3 UR6, UPT, UPT, UR4, 0x400, URZ ;  /* 0x0000040004067890 */ /* 0x000fe2000fffe0ff */
[----:B------:R-:W-:Y:S02]  /*0890*/  IADD3 R2, PT, PT, R12, R23, RZ ;  /* 0x000000170c027210 */ /* 0x000fe40007ffe0ff */
[----:B------:R-:W-:Y:S01]  /*08a0*/  IADD3 R23, PT, PT, R23, 0x2, RZ ;  /* 0x0000000217177810 */ /* 0x000fe20007ffe0ff */
[----:B-1----:R-:W-:Y:S02]  /*08b0*/  ULEA UR6, UR5, UR6, 0x18 ;  /* 0x0000000605067291 */ /* 0x002fe4000f8ec0ff */
[----:B------:R-:W-:-:S04]  /*08c0*/  ULEA UR4, UR5, UR4, 0x18 ;  /* 0x0000000405047291 */ /* 0x000fc8000f8ec0ff */
[----:B------:R-:W-:Y:S02]  /*08d0*/  LEA R3, R3, UR6, 0x2 ;  /* 0x0000000603037c11 */ /* 0x000fe4000f8e10ff */
[----:B------:R-:W-:-:S03]  /*08e0*/  LEA R2, R2, UR4, 0x2 ;  /* 0x0000000402027c11 */ /* 0x000fc6000f8e10ff */
[----:B------:R-:W-:Y:S02]  /*08f0*/  IMAD R20, R8, 0x4, R3 ;  /* 0x0000000408147824 */ /* 0x000fe400078e0203 */
[----:B------:R-:W-:Y:S04]  /*0900*/  LDS R4, [R2] ;  /* 0x0000000002047984 */ /* 0x000fe80000000800 */
[----:B------:R-:W0:Y:S04]  /*0910*/  LDS R3, [R3] ;  /* 0x0000000003037984 */ /* 0x000e280000000800 */
[----:B------:R-:W-:Y:S04]  /*0920*/  LDS R5, [R2+0x4] ;  /* 0x0000040002057984 */ /* 0x000fe80000000800 */
[----:B------:R-:W1:Y:S01]  /*0930*/  LDS R20, [R20] ;  /* 0x0000000014147984 */ /* 0x000e620000000800 */
[----:B0-----:R-:W-:-:S04]  /*0940*/  FFMA R4, R4, R3, R19 ;  /* 0x0000000304047223 */ /* 0x001fc80000000013 */
[----:B-1----:R-:W-:-:S07]  /*0950*/  FFMA R19, R5, R20, R4 ;  /* 0x0000001405137223 */ /* 0x002fce0000000004 */
.L_x_5:
[----:B------:R-:W-:Y:S05]  /*0960*/  @P2 BRA `(.L_x_3) ;  /* 0x0000000000302947 */ /* 0x000fea0003800000 */
[----:B------:R-:W1:Y:S01]  /*0970*/  S2UR UR5, SR_CgaCtaId ;  /* 0x00000000000579c3 */ /* 0x000e620000008800 */
[----:B------:R-:W-:Y:S01]  /*0980*/  UMOV UR4, 0x400 ;  /* 0x0000040000047882 */ /* 0x000fe20000000000 */
[-C--:B0-----:R-:W-:Y:S01]  /*0990*/  IMAD R3, R8, R23.reuse, R7 ;  /* 0x0000001708037224 */ /* 0x081fe200078e0207 */
[----:B------:R-:W-:Y:S01]  /*09a0*/  UIADD3 UR6, UPT, UPT, UR4, 0x400, URZ ;  /* 0x0000040004067890 */ /* 0x000fe2000fffe0ff */
[----:B------:R-:W-:Y:S01]  /*09b0*/  IADD3 R2, PT, PT, R12, R23, RZ ;  /* 0x000000170c027210 */ /* 0x000fe20007ffe0ff */
[----:B-1----:R-:W-:Y:S02]  /*09c0*/  ULEA UR4, UR5, UR4, 0x18 ;  /* 0x0000000405047291 */ /* 0x002fe4000f8ec0ff */
[----:B------:R-:W-:-:S04]  /*09d0*/  ULEA UR6, UR5, UR6, 0x18 ;  /* 0x0000000605067291 */ /* 0x000fc8000f8ec0ff */
[----:B------:R-:W-:Y:S02]  /*09e0*/  LEA R2, R2, UR4, 0x2 ;  /* 0x0000000402027c11 */ /* 0x000fe4000f8e10ff */
[----:B------:R-:W-:-:S04]  /*09f0*/  LEA R3, R3, UR6, 0x2 ;  /* 0x0000000603037c11 */ /* 0x000fc8000f8e10ff */
[----:B------:R-:W-:Y:S04]  /*0a00*/  LDS R2, [R2] ;  /* 0x0000000002027984 */ /* 0x000fe80000000800 */
[----:B------:R-:W0:Y:S02]  /*0a10*/  LDS R3, [R3] ;  /* 0x0000000003037984 */ /* 0x000e240000000800 */
[----:B0-----:R-:W-:-:S07]  /*0a20*/  FFMA R19, R2, R3, R19 ;  /* 0x0000000302137223 */ /* 0x001fce0000000013 */
.L_x_3:
[----:B------:R-:W-:Y:S06]  /*0a30*/  BAR.SYNC.DEFER_BLOCKING 0x0 ;  /* 0x0000000000007b1d */ /* 0x000fec0000010000 */
[----:B------:R-:W-:Y:S05]  /*0a40*/  @!P0 BRA `(.L_x_6) ;  /* 0xfffffff800008947 */ /* 0x000fea000383ffff */
.L_x_0:
[----:B0-----:R-:W0:Y:S01]  /*0a50*/  LDC.64 R2, c[0x0][0x3a0] ;  /* 0x0000e800ff027b82 */ /* 0x001e220000000a00 */
[----:B------:R-:W-:-:S04]  /*0a60*/  IMAD R9, R10, UR7, R9 ;  /* 0x000000070a097c24 */ /* 0x000fc8000f8e0209 */
[----:B0-----:R-:W-:-:S05]  /*0a70*/  IMAD.WIDE R2, R9, 0x4, R2 ;  /* 0x0000000409027825 */ /* 0x001fca00078e0202 */
[----:B------:R-:W2:Y:S02]  /*0a80*/  LDG.E R0, desc[UR8][R2.64] ;  /* 0x0000000802007981 */ /* 0x000ea4000c1e1900 */
[----:B--2---:R-:W-:-:S05]  /*0a90*/  FADD R19, R0, R19 ;  /* 0x0000001300137221 */ /* 0x004fca0000000000 */
[----:B------:R-:W-:Y:S01]  /*0aa0*/  STG.E desc[UR8][R2.64], R19 ;  /* 0x0000001302007986 */ /* 0x000fe2000c101908 */
[----:B------:R-:W-:Y:S05]  /*0ab0*/  EXIT ;  /* 0x000000000000794d */ /* 0x000fea0003800000 */
.L_x_7:
[----:B------:R-:W-:-:S00]  /*0ac0*/  BRA `(.L_x_7) ;  /* 0xfffffffc00fc7947 */ /* 0x000fc0000383ffff */
[----:B------:R-:W-:-:S00]  /*0ad0*/  NOP ;  /* 0x0000000000007918 */ /* 0x000fc00000000000 */
        /* <DEDUP_REMOVED lines=10> */
.L_x_13:


//--------------------- .text._Z34float_matrix_multiplication_kerneliiiPfS_S_ --------------------------
	.section	.text._Z34float_matrix_multiplication_kerneliiiPfS_S_,"ax",@progbits
	.align	128
        .global         _Z34float_matrix_multiplication_kerneliiiPfS_S_
        .type           _Z34float_matrix_multiplication_kerneliiiPfS_S_,@function
        .size           _Z34float_matrix_multiplication_kerneliiiPfS_S_,(.L_x_14 - _Z34float_matrix_multiplication_kerneliiiPfS_S_)
        .other          _Z34float_matrix_multiplication_kerneliiiPfS_S_,@"STO_CUDA_ENTRY STV_DEFAULT"
_Z34float_matrix_multiplication_kerneliiiPfS_S_:
.text._Z34float_matrix_multiplication_kerneliiiPfS_S_:
[----:B------:R-:W-:Y:S01]  /*0000*/  LDC R1, c[0x0][0x37c] ;  /* 0x0000df00ff017b82 */ /* 0x000fe20000000800 */
[----:B------:R-:W0:Y:S07]  /*0010*/  S2R R5, SR_TID.Y ;  /* 0x0000000000057919 */ /* 0x000e2e0000002200 */
[----:B------:R-:W1:Y:S01]  /*0020*/  LDC R9, c[0x0][0x360] ;  /* 0x0000d800ff097b82 */ /* 0x000e620000000800 */
[----:B------:R-:W1:Y:S07]  /*0030*/  S2R R4, SR_TID.X ;  /* 0x0000000000047919 */ /* 0x000e6e0000002100 */
[----:B------:R-:W0:Y:S08]  /*0040*/  S2UR UR5, SR_CTAID.Y ;  /* 0x00000000000579c3 */ /* 0x000e300000002600 */
[----:B------:R-:W0:Y:S08]  /*0050*/  LDC R6, c[0x0][0x364] ;  /* 0x0000d900ff067b82 */ /* 0x000e300000000800 */
[----:B------:R-:W1:Y:S08]  /*0060*/  S2UR UR4, SR_CTAID.X ;  /* 0x00000000000479c3 */ /* 0x000e700000002500 */
[----:B------:R-:W2:Y:S08]  /*0070*/  LDC.64 R2, c[0x0][0x380] ;  /* 0x0000e000ff027b82 */ /* 0x000eb00000000a00 */
[----:B------:R-:W3:Y:S01]  /*0080*/  LDC R0, c[0x0][0x388] ;  /* 0x0000e200ff007b82 */ /* 0x000ee20000000800 */
[----:B0-----:R-:W-:-:S02]  /*0090*/  IMAD R6, R6, UR5, R5 ;  /* 0x0000000506067c24 */ /* 0x001fc4000f8e0205 */
[----:B-1----:R-:W-:-:S03]  /*00a0*/  IMAD R9, R9, UR4, R4 ;  /* 0x0000000409097c24 */ /* 0x002fc6000f8e0204 */
[----:B--2---:R-:W-:-:S04]  /*00b0*/  ISETP.GE.AND P0, PT, R6, R2, PT ;  /* 0x000000020600720c */ /* 0x004fc80003f06270 */
[----:B---3--:R-:W-:-:S04]  /*00c0*/  ISETP.GE.OR P0, PT, R9, R0, P0 ;  /* 0x000000000900720c */ /* 0x008fc80000706670 */
[----:B------:R-:W-:-:S13]  /*00d0*/  ISETP.LT.OR P0, PT, R3, 0x1, P0 ;  /* 0x000000010300780c */ /* 0x000fda0000701670 */
[----:B------:R-:W-:Y:S05]  /*00e0*/  @P0 EXIT ;  /* 0x000000000000094d */ /* 0x000fea0003800000 */
[----:B------:R-:W0:Y:S01]  /*00f0*/  LDC.64 R4, c[0x0][0x3a0] ;  /* 0x0000e800ff047b82 */ /* 0x000e220000000a00 */
[----:B------:R-:W1:Y:S01]  /*0100*/  LDCU.64 UR4, c[0x0][0x358] ;  /* 0x00006b00ff0477ac */ /* 0x000e620008000a00 */
[C---:B------:R-:W-:Y:S01]  /*0110*/  ISETP.GE.U32.AND P1, PT, R3.reuse, 0x8, PT ;  /* 0x000000080300780c */ /* 0x040fe20003f26070 */
[C---:B------:R-:W-:Y:S01]  /*0120*/  IMAD R7, R6.reuse, R0, R9 ;  /* 0x0000000006077224 */ /* 0x040fe200078e0209 */
[----:B------:R-:W-:Y:S01]  /*0130*/  LOP3.LUT R10, R3, 0x7, RZ, 0xc0, !PT ;  /* 0x00000007030a7812 */ /* 0x000fe200078ec0ff */
[----:B------:R-:W-:Y:S02]  /*0140*/  HFMA2 R11, -RZ, RZ, 0, 0 ;  /* 0x00000000ff0b7431 */ /* 0x000fe400000001ff */
[----:B------:R-:W-:Y:S01]  /*0150*/  IMAD R2, R6, R3, RZ ;  /* 0x0000000306027224 */ /* 0x000fe200078e02ff */
[----:B------:R-:W-:Y:S01]  /*0160*/  ISETP.NE.AND P0, PT, R10, RZ, PT ;  /* 0x000000ff0a00720c */ /* 0x000fe20003f05270 */
[----:B0-----:R-:W-:-:S05]  /*0170*/  IMAD.WIDE R4, R7, 0x4, R4 ;  /* 0x0000000407047825 */ /* 0x001fca00078e0204 */
[----:B-1----:R0:W5:Y:S01]  /*0180*/  LDG.E R15, desc[UR4][R4.64] ;  /* 0x00000004040f7981 */ /* 0x002162000c1e1900 */
[----:B------:R-:W-:Y:S06]  /*0190*/  @!P1 BRA `(.L_x_8) ;  /* 0x0000000000d89947 */ /* 0x000fec0003800000 */
[----:B------:R-:W1:Y:S01]  /*01a0*/  LDC.64 R6, c[0x0][0x390] ;  /* 0x0000e400ff067b82 */ /* 0x000e620000000a00 */
[----:B------:R-:W-:Y:S02]  /*01b0*/  LOP3.LUT R11, R3, 0x7ffffff8, RZ, 0xc0, !PT ;  /* 0x7ffffff8030b7812 */ /* 0x000fe400078ec0ff */
[----:B------:R-:W-:Y:S02]  /*01c0*/  MOV R13, R9 ;  /* 0x00000009000d7202 */ /* 0x000fe40000000f00 */
[----:B------:R-:W-:Y:S01]  /*01d0*/  IADD3 R8, PT, PT, -R11, RZ, RZ ;  /* 0x000000ff0b087210 */ /* 0x000fe20007ffe1ff */
[----:B-1----:R-:W-:-:S03]  /*01e0*/  IMAD.WIDE.U32 R6, R2, 0x4, R6 ;  /* 0x0000000402067825 */ /* 0x002fc600078e0006 */
[----:B------:R-:W-:-:S04]  /*01f0*/  IADD3 R6, P1, PT, R6, 0x10, RZ ;  /* 0x0000001006067810 */ /* 0x000fc80007f3e0ff */
[----:B------:R-:W-:-:S09]  /*0200*/  IADD3.X R7, PT, PT, RZ, R7, RZ, P1, !PT ;  /* 0x00000007ff077210 */ /* 0x000fd20000ffe4ff */
.L_x_9:
[----:B------:R-:W1:Y:S01]  /*0210*/  LDC.64 R16, c[0x0][0x398] ;  /* 0x0000e600ff107b82 */ /* 0x000e620000000a00 */
[----:B--2---:R-:W2:Y:S01]  /*0220*/  LDG.E R12, desc[UR4][R6.64+-0x10] ;  /* 0xfffff004060c7981 */ /* 0x004ea2000c1e1900 */
[----:B-1----:R-:W-:-:S05]  /*0230*/  IMAD.WIDE R16, R13, 0x4, R16 ;  /* 0x000000040d107825 */ /* 0x002fca00078e0210 */
[----:B------:R-:W2:Y:S02]  /*0240*/  LDG.E R14, desc[UR4][R16.64] ;  /* 0x00000004100e7981 */ /* 0x000ea4000c1e1900 */
[----:B--2--5:R-:W-:Y:S01]  /*0250*/  FFMA R21, R12, R14, R15 ;  /* 0x0000000e0c157223 */ /* 0x024fe2000000000f */
[----:B------:R-:W-:-:S04]  /*0260*/  IMAD.WIDE R14, R0, 0x4, R16 ;  /* 0x00000004000e7825 */ /* 0x000fc800078e0210 */
[----:B------:R1:W-:Y:S04]  /*0270*/  STG.E desc[UR4][R4.64], R21 ;  /* 0x0000001504007986 */ /* 0x0003e8000c101904 */
[----:B------:R-:W2:Y:S04]  /*0280*/  LDG.E R12, desc[UR4][R6.64+-0xc] ;  /* 0xfffff404060c7981 */ /* 0x000ea8000c1e1900 */
[----:B------:R-:W2:Y:S02]  /*0290*/  LDG.E R18, desc[UR4][R14.64] ;  /* 0x000000040e127981 */ /* 0x000ea4000c1e1900 */
[----:B--2---:R-:W-:Y:S01]  /*02a0*/  FFMA R23, R12, R18, R21 ;  /* 0x000000120c177223 */ /* 0x004fe20000000015 */
[----:B------:R-:W-:-:S04]  /*02b0*/  IMAD.WIDE R18, R0, 0x4, R14 ;  /* 0x0000000400127825 */ /* 0x000fc800078e020e */
[----:B------:R2:W-:Y:S04]  /*02c0*/  STG.E desc[UR4][R4.64], R23 ;  /* 0x0000001704007986 */ /* 0x0005e8000c101904 */
[----:B------:R-:W3:Y:S04]  /*02d0*/  LDG.E R12, desc[UR4][R6.64+-0x8] ;  /* 0xfffff804060c7981 */ /* 0x000ee8000c1e1900 */
[----:B------:R-:W3:Y:S01]  /*02e0*/  LDG.E R20, desc[UR4][R18.64] ;  /* 0x0000000412147981 */ /* 0x000ee2000c1e1900 */
[----:B------:R-:W-:-:S04]  /*02f0*/  IMAD.WIDE R16, R0, 0x4, R18 ;  /* 0x0000000400107825 */ /* 0x000fc800078e0212 */
[----:B---3--:R-:W-:-:S05]  /*0300*/  FFMA R25, R12, R20, R23 ;  /* 0x000000140c197223 */ /* 0x008fca0000000017 */
[----:B------:R3:W-:Y:S04]  /*0310*/  STG.E desc[UR4][R4.64], R25 ;  /* 0x0000001904007986 */ /* 0x0007e8000c101904 */
[----:B------:R-:W1:Y:S04]  /*0320*/  LDG.E R12, desc[UR4][R6.64+-0x4] ;  /* 0xfffffc04060c7981 */ /* 0x000e68000c1e1900 */
[----:B------:R-:W1:Y:S01]  /*0330*/  LDG.E R20, desc[UR4][R16.64] ;  /* 0x0000000410147981 */ /* 0x000e62000c1e1900 */
[----:B------:R-:W-:-:S04]  /*0340*/  IMAD.WIDE R14, R0, 0x4, R16 ;  /* 0x00000004000e7825 */ /* 0x000fc800078e0210 */
[----:B-1----:R-:W-:-:S05]  /*0350*/  FFMA R21, R12, R20, R25 ;  /* 0x000000140c157223 */ /* 0x002fca0000000019 */
[----:B------:R1:W-:Y:S04]  /*0360*/  STG.E desc[UR4][R4.64], R21 ;  /* 0x0000001504007986 */ /* 0x0003e8000c101904 */
[----:B------:R-:W2:Y:S04]  /*0370*/  LDG.E R12, desc[UR4][R6.64] ;  /* 0x00000004060c7981 */ /* 0x000ea8000c1e1900 */
[----:B------:R-:W2:Y:S01]  /*0380*/  LDG.E R20, desc[UR4][R14.64] ;  /* 0x000000040e147981 */ /* 0x000ea2000c1e1900 */
[----:B------:R-:W-:-:S04]  /*0390*/  IMAD.WIDE R18, R0, 0x4, R14 ;  /* 0x0000000400127825 */ /* 0x000fc800078e020e */
[----:B--2---:R-:W-:-:S05]  /*03a0*/  FFMA R23, R12, R20, R21 ;  /* 0x000000140c177223 */ /* 0x004fca0000000015 */
[----:B------:R2:W-:Y:S04]  /*03b0*/  STG.E desc[UR4][R4.64], R23 ;  /* 0x0000001704007986 */ /* 0x0005e8000c101904 */
[----:B------:R-:W3:Y:S04]  /*03c0*/  LDG.E R12, desc[UR4][R6.64+0x4] ;  /* 0x00000404060c7981 */ /* 0x000ee8000c1e1900 */
[----:B------:R-:W3:Y:S01]  /*03d0*/  LDG.E R20, desc[UR4][R18.64] ;  /* 0x0000000412147981 */ /* 0x000ee2000c1e1900 */
[----:B------:R-:W-:-:S04]  /*03e0*/  IMAD.WIDE R16, R0, 0x4, R18 ;  /* 0x0000000400107825 */ /* 0x000fc800078e0212 */
[----:B---3--:R-:W-:-:S05]  /*03f0*/  FFMA R25, R12, R20, R23 ;  /* 0x000000140c197223 */ /* 0x008fca0000000017 */
[----:B------:R2:W-:Y:S04]  /*0400*/  STG.E desc[UR4][R4.64], R25 ;  /* 0x0000001904007986 */ /* 0x0005e8000c101904 */
[----:B------:R-:W3:Y:S04]  /*0410*/  LDG.E R12, desc[UR4][R6.64+0x8] ;  /* 0x00000804060c7981 */ /* 0x000ee8000c1e1900 */
[----:B------:R-:W3:Y:S01]  /*0420*/  LDG.E R20, desc[UR4][R16.64] ;  /* 0x0000000410147981 */ /* 0x000ee2000c1e1900 */
[----:B------:R-:W-:Y:S01]  /*0430*/  IADD3 R8, PT, PT, R8, 0x8, RZ ;  /* 0x0000000808087810 */ /* 0x000fe20007ffe0ff */
[----:B---3--:R-:W-:Y:S01]  /*0440*/  FFMA R27, R12, R20, R25 ;  /* 0x000000140c1b7223 */ /* 0x008fe20000000019 */
[----:B-1----:R-:W-:-:S04]  /*0450*/  IMAD.WIDE R20, R0, 0x4, R16 ;  /* 0x0000000400147825 */ /* 0x002fc800078e0210 */
[----:B------:R2:W-:Y:S04]  /*0460*/  STG.E desc[UR4][R4.64], R27 ;  /* 0x0000001b04007986 */ /* 0x0005e8000c101904 */
[----:B------:R-:W3:Y:S04]  /*0470*/  LDG.E R20, desc[UR4][R20.64] ;  /* 0x0000000414147981 */ /* 0x000ee8000c1e1900 */
[----:B------:R1:W3:Y:S01]  /*0480*/  LDG.E R12, desc[UR4][R6.64+0xc] ;  /* 0x00000c04060c7981 */ /* 0x0002e2000c1e1900 */
[----:B------:R-:W-:Y:S02]  /*0490*/  ISETP.NE.AND P1, PT, R8, RZ, PT ;  /* 0x000000ff0800720c */ /* 0x000fe40003f25270 */
[----:B------:R-:W-:-:S02]  /*04a0*/  LEA R13, R0, R13, 0x3 ;  /* 0x0000000d000d7211 */ /* 0x000fc400078e18ff */
[----:B-1----:R-:W-:-:S04]  /*04b0*/  IADD3 R6, P2, PT, R6, 0x20, RZ ;  /* 0x0000002006067810 */ /* 0x002fc80007f5e0ff */
[----:B------:R-:W-:Y:S01]  /*04c0*/  IADD3.X R7, PT, PT, RZ, R7, RZ, P2, !PT ;  /* 0x00000007ff077210 */ /* 0x000fe200017fe4ff */
[----:B---3--:R-:W-:-:S05]  /*04d0*/  FFMA R15, R12, R20, R27 ;  /* 0x000000140c0f7223 */ /* 0x008fca000000001b */
[----:B------:R2:W-:Y:S01]  /*04e0*/  STG.E desc[UR4][R4.64], R15 ;  /* 0x0000000f04007986 */ /* 0x0005e2000c101904 */
[----:B------:R-:W-:Y:S05]  /*04f0*/  @P1 BRA `(.L_x_9) ;  /* 0xfffffffc00441947 */ /* 0x000fea000383ffff */
.L_x_8:
[----:B------:R-:W-:Y:S05]  /*0500*/  @!P0 EXIT ;  /* 0x000000000000894d */ /* 0x000fea0003800000 */
[----:B------:R-:W-:Y:S02]  /*0510*/  ISETP.GE.U32.AND P1, PT, R10, 0x4, PT ;  /* 0x000000040a00780c */ /* 0x000fe40003f26070 */
[----:B------:R-:W-:-:S04]  /*0520*/  LOP3.LUT R8, R3, 0x3, RZ, 0xc0, !PT ;  /* 0x0000000303087812 */ /* 0x000fc800078ec0ff */
[----:B------:R-:W-:-:S07]  /*0530*/  ISETP.NE.AND P0, PT, R8, RZ, PT ;  /* 0x000000ff0800720c */ /* 0x000fce0003f05270 */
[----:B------:R-:W-:Y:S06]  /*0540*/  @!P1 BRA `(.L_x_10) ;  /* 0x00000000007c9947 */ /* 0x000fec0003800000 */
[----:B------:R-:W1:Y:S01]  /*0550*/  LDC.64 R16, c[0x0][0x390] ;  /* 0x0000e400ff107b82 */ /* 0x000e620000000a00 */
[----:B------:R-:W-:Y:S01]  /*0560*/  IADD3 R7, PT, PT, R2, R11, RZ ;  /* 0x0000000b02077210 */ /* 0x000fe20007ffe0ff */
[----:B------:R-:W-:Y:S01]  /*0570*/  IMAD R19, R11, R0, R9 ;  /* 0x000000000b137224 */ /* 0x000fe200078e0209 */
[----:B------:R-:W3:Y:S05]  /*0580*/  LDCU.64 UR6, c[0x0][0x390] ;  /* 0x00007200ff0677ac */ /* 0x000eea0008000a00 */
[----:B------:R-:W4:Y:S01]  /*0590*/  LDC.64 R12, c[0x0][0x398] ;  /* 0x0000e600ff0c7b82 */ /* 0x000f220000000a00 */
[----:B-1----:R-:W-:-:S06]  /*05a0*/  IMAD.WIDE.U32 R16, R7, 0x4, R16 ;  /* 0x0000000407107825 */ /* 0x002fcc00078e0010 */
[----:B------:R-:W2:Y:S01]  /*05b0*/  LDG.E R16, desc[UR4][R16.64] ;  /* 0x0000000410107981 */ /* 0x000ea2000c1e1900 */
[----:B----4-:R-:W-:-:S05]  /*05c0*/  IMAD.WIDE R12, R19, 0x4, R12 ;  /* 0x00000004130c7825 */ /* 0x010fca00078e020c */
[----:B------:R-:W2:Y:S01]  /*05d0*/  LDG.E R10, desc[UR4][R12.64] ;  /* 0x000000040c0a7981 */ /* 0x000ea2000c1e1900 */
[----:B------:R-:W-:-:S04]  /*05e0*/  IADD3 R7, P1, PT, R2, R11, RZ ;  /* 0x0000000b02077210 */ /* 0x000fc80007f3e0ff */
[----:B------:R-:W-:Y:S02]  /*05f0*/  IADD3.X R14, PT, PT, RZ, RZ, RZ, P1, !PT ;  /* 0x000000ffff0e7210 */ /* 0x000fe40000ffe4ff */
[----:B---3--:R-:W-:-:S04]  /*0600*/  LEA R6, P1, R7, UR6, 0x2 ;  /* 0x0000000607067c11 */ /* 0x008fc8000f8210ff */
[----:B------:R-:W-:Y:S01]  /*0610*/  LEA.HI.X R7, R7, UR7, R14, 0x2, P1 ;  /* 0x0000000707077c11 */ /* 0x000fe200088f140e */
[----:B--2--5:R-:W-:Y:S01]  /*0620*/  FFMA R19, R16, R10, R15 ;  /* 0x0000000a10137223 */ /* 0x024fe2000000000f */
[----:B------:R-:W-:-:S04]  /*0630*/  IMAD.WIDE R14, R0, 0x4, R12 ;  /* 0x00000004000e7825 */ /* 0x000fc800078e020c */
[----:B------:R1:W-:Y:S04]  /*0640*/  STG.E desc[UR4][R4.64], R19 ;  /* 0x0000001304007986 */ /* 0x0003e8000c101904 */
[----:B------:R-:W2:Y:S04]  /*0650*/  LDG.E R18, desc[UR4][R14.64] ;  /* 0x000000040e127981 */ /* 0x000ea8000c1e1900 */
[----:B------:R-:W2:Y:S01]  /*0660*/  LDG.E R10, desc[UR4][R6.64+0x4] ;  /* 0x00000404060a7981 */ /* 0x000ea2000c1e1900 */
[----:B------:R-:W-:-:S04]  /*0670*/  IMAD.WIDE R12, R0, 0x4, R14 ;  /* 0x00000004000c7825 */ /* 0x000fc800078e020e */
[----:B--2---:R-:W-:-:S05]  /*0680*/  FFMA R21, R10, R18, R19 ;  /* 0x000000120a157223 */ /* 0x004fca0000000013 */
[----:B------:R1:W-:Y:S04]  /*0690*/  STG.E desc[UR4][R4.64], R21 ;  /* 0x0000001504007986 */ /* 0x0003e8000c101904 */
[----:B------:R-:W2:Y:S04]  /*06a0*/  LDG.E R10, desc[UR4][R6.64+0x8] ;  /* 0x00000804060a7981 */ /* 0x000ea8000c1e1900 */
[----:B------:R-:W2:Y:S02]  /*06b0*/  LDG.E R16, desc[UR4][R12.64] ;  /* 0x000000040c107981 */ /* 0x000ea4000c1e1900 */
[----:B--2---:R-:W-:Y:S01]  /*06c0*/  FFMA R23, R10, R16, R21 ;  /* 0x000000100a177223 */ /* 0x004fe20000000015 */
[----:B------:R-:W-:-:S04]  /*06d0*/  IMAD.WIDE R16, R0, 0x4, R12 ;  /* 0x0000000400107825 */ /* 0x000fc800078e020c */
[----:B------:R1:W-:Y:S04]  /*06e0*/  STG.E desc[UR4][R4.64], R23 ;  /* 0x0000001704007986 */ /* 0x0003e8000c101904 */
[----:B------:R-:W2:Y:S04]  /*06f0*/  LDG.E R10, desc[UR4][R6.64+0xc] ;  /* 0x00000c04060a7981 */ /* 0x000ea8000c1e1900 */
[----:B------:R-:W2:Y:S01]  /*0700*/  LDG.E R16, desc[UR4][R16.64] ;  /* 0x0000000410107981 */ /* 0x000ea2000c1e1900 */
[----:B------:R-:W-:Y:S01]  /*0710*/  IADD3 R11, PT, PT, R11, 0x4, RZ ;  /* 0x000000040b0b7810 */ /* 0x000fe20007ffe0ff */
[----:B--2---:R-:W-:-:S05]  /*0720*/  FFMA R15, R10, R16, R23 ;  /* 0x000000100a0f7223 */ /* 0x004fca0000000017 */
[----:B------:R1:W-:Y:S02]  /*0730*/  STG.E desc[UR4][R4.64], R15 ;  /* 0x0000000f04007986 */ /* 0x0003e4000c101904 */
.L_x_10:
[----:B------:R-:W-:Y:S05]  /*0740*/  @!P0 EXIT ;  /* 0x000000000000894d */ /* 0x000fea0003800000 */
[----:B------:R-:W-:Y:S02]  /*0750*/  ISETP.NE.AND P1, PT, R8, 0x1, PT ;  /* 0x000000010800780c */ /* 0x000fe40003f25270 */
[----:B------:R-:W-:-:S04]  /*0760*/  LOP3.LUT R3, R3, 0x1, RZ, 0xc0, !PT ;  /* 0x0000000103037812 */ /* 0x000fc800078ec0ff */
[----:B------:R-:W-:-:S07]  /*0770*/  ISETP.NE.U32.AND P0, PT, R3, 0x1, PT ;  /* 0x000000010300780c */ /* 0x000fce0003f05070 */
[----:B------:R-:W-:Y:S06]  /*0780*/  @!P1 BRA `(.L_x_11) ;  /* 0x0000000000549947 */ /* 0x000fec0003800000 */
[----:B------:R-:W3:Y:S01]  /*0790*/  LDC.64 R6, c[0x0][0x390] ;  /* 0x0000e400ff067b82 */ /* 0x000ee20000000a00 */
[----:B------:R-:W-:Y:S01]  /*07a0*/  IADD3 R13, PT, PT, R2, R11, RZ ;  /* 0x0000000b020d7210 */ /* 0x000fe20007ffe0ff */
[----:B------:R-:W-:Y:S01]  /*07b0*/  IMAD R3, R11, R0, R9 ;  /* 0x000000000b037224 */ /* 0x000fe200078e0209 */
[----:B------:R-:W4:Y:S05]  /*07c0*/  LDCU.64 UR6, c[0x0][0x390] ;  /* 0x00007200ff0677ac */ /* 0x000f2a0008000a00 */
[----:B------:R-:W0:Y:S01]  /*07d0*/  LDC.64 R16, c[0x0][0x398] ;  /* 0x0000e600ff107b82 */ /* 0x000e220000000a00 */
[----:B---3--:R-:W-:-:S06]  /*07e0*/  IMAD.WIDE.U32 R12, R13, 0x4, R6 ;  /* 0x000000040d0c7825 */ /* 0x008fcc00078e0006 */
[----:B------:R-:W3:Y:S01]  /*07f0*/  LDG.E R12, desc[UR4][R12.64] ;  /* 0x000000040c0c7981 */ /* 0x000ee2000c1e1900 */
[----:B0-----:R-:W-:-:S05]  /*0800*/  IMAD.WIDE R16, R3, 0x4, R16 ;  /* 0x0000000403107825 */ /* 0x001fca00078e0210 */
[----:B------:R-:W3:Y:S01]  /*0810*/  LDG.E R3, desc[UR4][R16.64] ;  /* 0x0000000410037981 */ /* 0x000ee2000c1e1900 */
[----:B------:R-:W-:-:S04]  /*0820*/  IADD3 R7, P1, PT, R2, R11, RZ ;  /* 0x0000000b02077210 */ /* 0x000fc80007f3e0ff */
[----:B------:R-:W-:Y:S02]  /*0830*/  IADD3.X R8, PT, PT, RZ, RZ, RZ, P1, !PT ;  /* 0x000000ffff087210 */ /* 0x000fe40000ffe4ff */
[----:B----4-:R-:W-:Y:S01]  /*0840*/  LEA R6, P1, R7, UR6, 0x2 ;  /* 0x0000000607067c11 */ /* 0x010fe2000f8210ff */
[----:B-1----:R-:W-:-:S03]  /*0850*/  IMAD.WIDE R18, R0, 0x4, R16 ;  /* 0x0000000400127825 */ /* 0x002fc600078e0210 */
[----:B------:R-:W-:Y:S01]  /*0860*/  LEA.HI.X R7, R7, UR7, R8, 0x2, P1 ;  /* 0x0000000707077c11 */ /* 0x000fe200088f1408 */
[----:B---3-5:R-:W-:-:S05]  /*0870*/  FFMA R3, R12, R3, R15 ;  /* 0x000000030c037223 */ /* 0x028fca000000000f */
[----:B------:R3:W-:Y:S04]  /*0880*/  STG.E desc[UR4][R4.64], R3 ;  /* 0x0000000304007986 */ /* 0x0007e8000c101904 */
[----:B------:R-:W2:Y:S04]  /*0890*/  LDG.E R18, desc[UR4][R18.64] ;  /* 0x0000000412127981 */ /* 0x000ea8000c1e1900 */
[----:B------:R-:W2:Y:S01]  /*08a0*/  LDG.E R6, desc[UR4][R6.64+0x4] ;  /* 0x0000040406067981 */ /* 0x000ea2000c1e1900 */
[----:B------:R-:W-:Y:S01]  /*08b0*/  IADD3 R11, PT, PT, R11, 0x2, RZ ;  /* 0x000000020b0b7810 */ /* 0x000fe20007ffe0ff */
[----:B--2---:R-:W-:-:S05]  /*08c0*/  FFMA R15, R6, R18, R3 ;  /* 0x00000012060f7223 */ /* 0x004fca0000000003 */
[----:B------:R3:W-:Y:S02]  /*08d0*/  STG.E desc[UR4][R4.64], R15 ;  /* 0x0000000f04007986 */ /* 0x0007e4000c101904 */
.L_x_11:
[----:B------:R-:W-:Y:S05]  /*08e0*/  @P0 EXIT ;  /* 0x000000000000094d */ /* 0x000fea0003800000 */
[----:B------:R-:W4:Y:S01]  /*08f0*/  LDC.64 R6, c[0x0][0x390] ;  /* 0x0000e400ff067b82 */ /* 0x000f220000000a00 */
[----:B---3--:R-:W-:Y:S01]  /*0900*/  IADD3 R3, PT, PT, R2, R11, RZ ;  /* 0x0000000b02037210 */ /* 0x008fe20007ffe0ff */
[----:B------:R-:W-:-:S06]  /*0910*/  IMAD R9, R11, R0, R9 ;  /* 0x000000000b097224 */ /* 0x000fcc00078e0209 */
[----:B------:R-:W3:Y:S01]  /*0920*/  LDC.64 R12, c[0x0][0x398] ;  /* 0x0000e600ff0c7b82 */ /* 0x000ee20000000a00 */
[----:B----4-:R-:W-:-:S06]  /*0930*/  IMAD.WIDE.U32 R2, R3, 0x4, R6 ;  /* 0x0000000403027825 */ /* 0x010fcc00078e0006 */
[----:B------:R-:W1:Y:S01]  /*0940*/  LDG.E R2, desc[UR4][R2.64] ;  /* 0x0000000402027981 */ /* 0x000e62000c1e1900 */
[----:B---3--:R-:W-:-:S06]  /*0950*/  IMAD.WIDE R6, R9, 0x4, R12 ;  /* 0x0000000409067825 */ /* 0x008fcc00078e020c */
[----:B------:R-:W1:Y:S02]  /*0960*/  LDG.E R6, desc[UR4][R6.64] ;  /* 0x0000000406067981 */ /* 0x000e64000c1e1900 */
[----:B-12--5:R-:W-:-:S05]  /*0970*/  FFMA R15, R2, R6, R15 ;  /* 0x00000006020f7223 */ /* 0x026fca000000000f */
[----:B------:R-:W-:Y:S01]  /*0980*/  STG.E desc[UR4][R4.64], R15 ;  /* 0x0000000f04007986 */ /* 0x000fe2000c101904 */
[----:B------:R-:W-:Y:S05]  /*0990*/  EXIT ;  /* 0x000000000000794d */ /* 0x000fea0003800000 */
.L_x_12:
        /* <DEDUP_REMOVED lines=14> */
.L_x_14:


//--------------------- .nv.shared._Z40block_float_matrix_multiplication_kerneliiiPfS_S_ --------------------------
	.section	.nv.shared._Z40block_float_matrix_multiplication_kerneliiiPfS_S_,"aw",@nobits
	.sectionflags	@""
	.align	4
.nv.shared._Z40block_float_matrix_multiplication_kerneliiiPfS_S_:
	.zero		3072


//--------------------- .nv.shared.reserved.0     --------------------------
	.section	.nv.shared.reserved.0,"aw",@nobits
	.weak		__nv_reservedSMEM_offset_0_alias
	.size		__nv_reservedSMEM_offset_0_alias, 0, 64
	.other		__nv_reservedSMEM_offset_0_alias,@"STO_CUDA_RESERVED_SHARED STV_DEFAULT"
__nv_reservedSMEM_offset_0_alias:
	.zero		0
	.zero		64


//--------------------- .nv.constant0._Z40block_float_matrix_multiplication_kerneliiiPfS_S_ --------------------------
	.section	.nv.constant0._Z40block_float_matrix_multiplication_kerneliiiPfS_S_,"a",@progbits
	.sectionflags	@""
	.align	4
.nv.constant0._Z40block_float_matrix_multiplication_kerneliiiPfS_S_:
	.zero		936


//--------------------- .nv.constant0._Z34float_matrix_multiplication_kerneliiiPfS_S_ --------------------------
	.section	.nv.constant0._Z34float_matrix_multiplication_kerneliiiPfS_S_,"a",@progbits
	.sectionflags	@""
	.align	4
.nv.constant0._Z34float_matrix_multiplication_kerneliiiPfS_S_:
	.zero		936


//--------------------- SYMBOLS --------------------------

	.type		.nv.reservedSmem.offset0,@object
	.size		.nv.reservedSmem.offset0,0x4
	.type		.nv.reservedSmem.cap,@object
	.size		.nv.reservedSmem.cap,0x4
